	.target	sm_90a

	.elftype	@"ET_EXEC"


//--------------------- .note.nv.tkinfo           --------------------------
	.section	.note.nv.tkinfo,"",@"SHT_NOTE"
	.sectionflags	@"SHF_NOTE_NV_TKINFO"
	.tkinfo
        /*0018*/ 	.word	0x00000002
        /*0030*/ 	.string	""
        /*0030*/ 	.string	"ptxas"
        /*0030*/ 	.string	"Cuda compilation tools, release 13.0, V13.0.88"
        /*0030*/ 	.string	"Build cuda_13.0.r13.0/compiler.36424714_0"
        /*0030*/ 	.string	"-v  -suppress-debug-info  -lineinfo  -arch sm_90a "



//--------------------- .note.nv.cuinfo           --------------------------
	.section	.note.nv.cuinfo,"",@"SHT_NOTE"
	.sectionflags	@"SHF_NOTE_NV_CUINFO"
        /*0018*/ 	.short	0x0002
        /*001a*/ 	.short	0x005a
        /*001c*/ 	.short	0x0082
	.zero		2


//--------------------- .nv.info                  --------------------------
	.section	.nv.info,"",@"SHT_CUDA_INFO"
	.align	4


	//----- nvinfo : EIATTR_REGCOUNT
	.align		4
        /*0000*/ 	.byte	0x04, 0x2f
        /*0002*/ 	.short	(.L_1 - .L_0)
	.align		4
.L_0:
        /*0004*/ 	.word	index@(matmul_kernel)
        /*0008*/ 	.word	0x000000fe


	//----- nvinfo : EIATTR_FRAME_SIZE
	.align		4
.L_1:
        /*000c*/ 	.byte	0x04, 0x11
        /*000e*/ 	.short	(.L_3 - .L_2)
	.align		4
.L_2:
        /*0010*/ 	.word	index@(matmul_kernel)
        /*0014*/ 	.word	0x00000000


	//----- nvinfo : EIATTR_MIN_STACK_SIZE
	.align		4
.L_3:
        /*0018*/ 	.byte	0x04, 0x12
        /*001a*/ 	.short	(.L_5 - .L_4)
	.align		4
.L_4:
        /*001c*/ 	.word	index@(matmul_kernel)
        /*0020*/ 	.word	0x00000000
.L_5:


//--------------------- .nv.compat                --------------------------
	.section	.nv.compat,"",@"SHT_CUDA_COMPAT_INFO"
	.align	4
        /*0000*/ 	.byte	0x02, 0x09, 0x01, 0x00, 0x02, 0x02, 0x04, 0x00, 0x02, 0x05, 0x05, 0x00, 0x03, 0x07, 0x01, 0x01
        /*0010*/ 	.byte	0x02, 0x03, 0x00, 0x00, 0x02, 0x06, 0x01, 0x00, 0x04, 0x0b, 0x08, 0x00, 0x00, 0x00, 0x00, 0x00
        /*0020*/ 	.byte	0x00, 0x00, 0x00, 0x00


//--------------------- .nv.info.matmul_kernel    --------------------------
	.section	.nv.info.matmul_kernel,"",@"SHT_CUDA_INFO"
	.sectionflags	@""
	.align	4


	//----- nvinfo : EIATTR_CUDA_API_VERSION
	.align		4
        /*0000*/ 	.byte	0x04, 0x37
        /*0002*/ 	.short	(.L_7 - .L_6)
.L_6:
        /*0004*/ 	.word	0x00000082


	//----- nvinfo : EIATTR_KPARAM_INFO
	.align		4
.L_7:
        /*0008*/ 	.byte	0x04, 0x17
        /*000a*/ 	.short	(.L_9 - .L_8)
.L_8:
        /*000c*/ 	.word	0x00000000
        /*0010*/ 	.short	0x000d
        /*0012*/ 	.short	0x0048
        /*0014*/ 	.byte	0x00, 0xf4, 0x21, 0x00


	//----- nvinfo : EIATTR_KPARAM_INFO
	.align		4
.L_9:
        /*0018*/ 	.byte	0x04, 0x17
        /*001a*/ 	.short	(.L_11 - .L_10)
.L_10:
        /*001c*/ 	.word	0x00000000
        /*0020*/ 	.short	0x000c
        /*0022*/ 	.short	0x0040
        /*0024*/ 	.byte	0x00, 0xf4, 0x21, 0x00


	//----- nvinfo : EIATTR_KPARAM_INFO
	.align		4
.L_11:
        /*0028*/ 	.byte	0x04, 0x17
        /*002a*/ 	.short	(.L_13 - .L_12)
.L_12:
        /*002c*/ 	.word	0x00000000
        /*0030*/ 	.short	0x000b
        /*0032*/ 	.short	0x0038
        /*0034*/ 	.byte	0x00, 0xf0, 0x11, 0x00


	//----- nvinfo : EIATTR_KPARAM_INFO
	.align		4
.L_13:
        /*0038*/ 	.byte	0x04, 0x17
        /*003a*/ 	.short	(.L_15 - .L_14)
.L_14:
        /*003c*/ 	.word	0x00000000
        /*0040*/ 	.short	0x000a
        /*0042*/ 	.short	0x0034
        /*0044*/ 	.byte	0x00, 0xf0, 0x11, 0x00


	//----- nvinfo : EIATTR_KPARAM_INFO
	.align		4
.L_15:
        /*0048*/ 	.byte	0x04, 0x17
        /*004a*/ 	.short	(.L_17 - .L_16)
.L_16:
        /*004c*/ 	.word	0x00000000
        /*0050*/ 	.short	0x0009
        /*0052*/ 	.short	0x0030
        /*0054*/ 	.byte	0x00, 0xf0, 0x11, 0x00


	//----- nvinfo : EIATTR_KPARAM_INFO
	.align		4
.L_17:
        /*0058*/ 	.byte	0x04, 0x17
        /*005a*/ 	.short	(.L_19 - .L_18)
.L_18:
        /*005c*/ 	.word	0x00000000
        /*0060*/ 	.short	0x0008
        /*0062*/ 	.short	0x002c
        /*0064*/ 	.byte	0x00, 0xf0, 0x11, 0x00


	//----- nvinfo : EIATTR_KPARAM_INFO
	.align		4
.L_19:
        /*0068*/ 	.byte	0x04, 0x17
        /*006a*/ 	.short	(.L_21 - .L_20)
.L_20:
        /*006c*/ 	.word	0x00000000
        /*0070*/ 	.short	0x0007
        /*0072*/ 	.short	0x0028
        /*0074*/ 	.byte	0x00, 0xf0, 0x11, 0x00


	//----- nvinfo : EIATTR_KPARAM_INFO
	.align		4
.L_21:
        /*0078*/ 	.byte	0x04, 0x17
        /*007a*/ 	.short	(.L_23 - .L_22)
.L_22:
        /*007c*/ 	.word	0x00000000
        /*0080*/ 	.short	0x0006
        /*0082*/ 	.short	0x0024
        /*0084*/ 	.byte	0x00, 0xf0, 0x11, 0x00


	//----- nvinfo : EIATTR_KPARAM_INFO
	.align		4
.L_23:
        /*0088*/ 	.byte	0x04, 0x17
        /*008a*/ 	.short	(.L_25 - .L_24)
.L_24:
        /*008c*/ 	.word	0x00000000
        /*0090*/ 	.short	0x0005
        /*0092*/ 	.short	0x0020
        /*0094*/ 	.byte	0x00, 0xf0, 0x11, 0x00


	//----- nvinfo : EIATTR_KPARAM_INFO
	.align		4
.L_25:
        /*0098*/ 	.byte	0x04, 0x17
        /*009a*/ 	.short	(.L_27 - .L_26)
.L_26:
        /*009c*/ 	.word	0x00000000
        /*00a0*/ 	.short	0x0004
        /*00a2*/ 	.short	0x001c
        /*00a4*/ 	.byte	0x00, 0xf0, 0x11, 0x00


	//----- nvinfo : EIATTR_KPARAM_INFO
	.align		4
.L_27:
        /*00a8*/ 	.byte	0x04, 0x17
        /*00aa*/ 	.short	(.L_29 - .L_28)
.L_28:
        /*00ac*/ 	.word	0x00000000
        /*00b0*/ 	.short	0x0003
        /*00b2*/ 	.short	0x0018
        /*00b4*/ 	.byte	0x00, 0xf0, 0x11, 0x00


	//----- nvinfo : EIATTR_KPARAM_INFO
	.align		4
.L_29:
        /*00b8*/ 	.byte	0x04, 0x17
        /*00ba*/ 	.short	(.L_31 - .L_30)
.L_30:
        /*00bc*/ 	.word	0x00000000
        /*00c0*/ 	.short	0x0002
        /*00c2*/ 	.short	0x0010
        /*00c4*/ 	.byte	0x00, 0xf4, 0x21, 0x00


	//----- nvinfo : EIATTR_KPARAM_INFO
	.align		4
.L_31:
        /*00c8*/ 	.byte	0x04, 0x17
        /*00ca*/ 	.short	(.L_33 - .L_32)
.L_32:
        /*00cc*/ 	.word	0x00000000
        /*00d0*/ 	.short	0x0001
        /*00d2*/ 	.short	0x0008
        /*00d4*/ 	.byte	0x00, 0xf4, 0x21, 0x00


	//----- nvinfo : EIATTR_KPARAM_INFO
	.align		4
.L_33:
        /*00d8*/ 	.byte	0x04, 0x17
        /*00da*/ 	.short	(.L_35 - .L_34)
.L_34:
        /*00dc*/ 	.word	0x00000000
        /*00e0*/ 	.short	0x0000
        /*00e2*/ 	.short	0x0000
        /*00e4*/ 	.byte	0x00, 0xf4, 0x21, 0x00


	//----- nvinfo : EIATTR_EXPLICIT_CLUSTER
	.align		4
.L_35:
        /*00e8*/ 	.byte	0x01, 0x3e
	.zero		2


	//----- nvinfo : EIATTR_CTA_PER_CLUSTER
	.align		4
        /*00ec*/ 	.byte	0x04, 0x3d
        /*00ee*/ 	.short	(.L_37 - .L_36)
.L_36:
        /*00f0*/ 	.word	0x00000004
        /*00f4*/ 	.word	0x00000001
        /*00f8*/ 	.word	0x00000001


	//----- nvinfo : EIATTR_SPARSE_MMA_MASK
	.align		4
.L_37:
        /*00fc*/ 	.byte	0x03, 0x50
        /*00fe*/ 	.short	0x0000


	//----- nvinfo : EIATTR_MAXREG_COUNT
	.align		4
        /*0100*/ 	.byte	0x03, 0x1b
        /*0102*/ 	.short	0x00ff


	//----- nvinfo : EIATTR_NUM_BARRIERS
	.align		4
        /*0104*/ 	.byte	0x02, 0x4c
        /*0106*/ 	.byte	0x01
	.zero		1


	//----- nvinfo : EIATTR_MERCURY_ISA_VERSION
	.align		4
        /*0108*/ 	.byte	0x03, 0x5f
        /*010a*/ 	.short	0x0101


	//----- nvinfo : EIATTR_EXIT_INSTR_OFFSETS
	.align		4
        /*010c*/ 	.byte	0x04, 0x1c
        /*010e*/ 	.short	(.L_39 - .L_38)


	//   ....[0]....
.L_38:
        /*0110*/ 	.word	0x000050c0


	//   ....[1]....
        /*0114*/ 	.word	0x000050f0


	//----- nvinfo : EIATTR_REQNTID
	.align		4
.L_39:
        /*0118*/ 	.byte	0x04, 0x10
        /*011a*/ 	.short	(.L_41 - .L_40)
.L_40:
        /*011c*/ 	.word	0x00000080
        /*0120*/ 	.word	0x00000001
        /*0124*/ 	.word	0x00000001


	//----- nvinfo : EIATTR_CBANK_PARAM_SIZE
	.align		4
.L_41:
        /*0128*/ 	.byte	0x03, 0x19
        /*012a*/ 	.short	0x0050


	//----- nvinfo : EIATTR_PARAM_CBANK
	.align		4
        /*012c*/ 	.byte	0x04, 0x0a
        /*012e*/ 	.short	(.L_43 - .L_42)
	.align		4
.L_42:
        /*0130*/ 	.word	index@(.nv.constant0.matmul_kernel)
        /*0134*/ 	.short	0x0210
        /*0136*/ 	.short	0x0050


	//----- nvinfo : EIATTR_SW_WAR
	.align		4
.L_43:
        /*0138*/ 	.byte	0x04, 0x36
        /*013a*/ 	.short	(.L_45 - .L_44)
.L_44:
        /*013c*/ 	.word	0x00000008
.L_45:


//--------------------- .nv.callgraph             --------------------------
	.section	.nv.callgraph,"",@"SHT_CUDA_CALLGRAPH"
	.align	4
	.sectionentsize	8
	.align		4
        /*0000*/ 	.word	0x00000000
	.align		4
        /*0004*/ 	.word	0xffffffff
	.align		4
        /*0008*/ 	.word	0x00000000
	.align		4
        /*000c*/ 	.word	0xfffffffe
	.align		4
        /*0010*/ 	.word	0x00000000
	.align		4
        /*0014*/ 	.word	0xfffffffd
	.align		4
        /*0018*/ 	.word	0x00000000
	.align		4
        /*001c*/ 	.word	0xfffffffc


//--------------------- .text.matmul_kernel       --------------------------
	.section	.text.matmul_kernel,"ax",@progbits
	.align	128
        .global         matmul_kernel
        .type           matmul_kernel,@function
        .size           matmul_kernel,(.L_x_3 - matmul_kernel)
        .other          matmul_kernel,@"STO_CUDA_ENTRY STV_DEFAULT"
matmul_kernel:
.text.matmul_kernel:
[----:B------:R-:W-:Y:S08]  /*0000*/  LDC R1, c[0x0][0x28] ;  /* 0x00000a00ff017b82 */ /* 0x000ff00000000800 */
[----:B------:R-:W0:Y:S01]  /*0010*/  LDC.64 R20, c[0x0][0x228] ;  /* 0x00008a00ff147b82 */ /* 0x000e220000000a00 */
[----:B------:R-:W1:Y:S01]  /*0020*/  S2R R137, SR_TID.X ;  /* 0x0000000000897919 */ /* 0x000e620000002100 */
[----:B------:R-:W-:Y:S01]  /*0030*/  UMOV UR6, 0x400 ;  /* 0x0000040000067882 */ /* 0x000fe20000000000 */
[----:B------:R-:W-:Y:S01]  /*0040*/  ULDC.64 UR14, c[0x0][0x208] ;  /* 0x00008200000e7ab9 */ /* 0x000fe20000000a00 */
[----:B------:R-:W-:-:S02]  /*0050*/  CS2R R28, SRZ ;  /* 0x00000000001c7805 */ /* 0x000fc4000001ff00 */
[----:B------:R-:W-:Y:S02]  /*0060*/  CS2R R30, SRZ ;  /* 0x00000000001e7805 */ /* 0x000fe4000001ff00 */
[----:B------:R-:W-:Y:S02]  /*0070*/  CS2R R32, SRZ ;  /* 0x0000000000207805 */ /* 0x000fe4000001ff00 */
[----:B------:R-:W-:Y:S01]  /*0080*/  CS2R R34, SRZ ;  /* 0x0000000000227805 */ /* 0x000fe2000001ff00 */
[----:B------:R-:W2:Y:S01]  /*0090*/  S2UR UR4, SR_CTAID.X ;  /* 0x00000000000479c3 */ /* 0x000ea20000002500 */
[----:B------:R-:W-:Y:S02]  /*00a0*/  CS2R R36, SRZ ;  /* 0x0000000000247805 */ /* 0x000fe4000001ff00 */
[----:B------:R-:W-:Y:S02]  /*00b0*/  CS2R R38, SRZ ;  /* 0x0000000000267805 */ /* 0x000fe4000001ff00 */
[----:B------:R-:W-:-:S02]  /*00c0*/  CS2R R40, SRZ ;  /* 0x0000000000287805 */ /* 0x000fc4000001ff00 */
[----:B------:R-:W-:Y:S02]  /*00d0*/  CS2R R42, SRZ ;  /* 0x00000000002a7805 */ /* 0x000fe4000001ff00 */
[----:B------:R-:W-:Y:S02]  /*00e0*/  CS2R R44, SRZ ;  /* 0x00000000002c7805 */ /* 0x000fe4000001ff00 */
[----:B------:R-:W-:Y:S02]  /*00f0*/  CS2R R46, SRZ ;  /* 0x00000000002e7805 */ /* 0x000fe4000001ff00 */
[----:B------:R-:W-:Y:S01]  /*0100*/  CS2R R48, SRZ ;  /* 0x0000000000307805 */ /* 0x000fe2000001ff00 */
[----:B------:R-:W3:Y:S01]  /*0110*/  LDC R106, c[0x0][0x230] ;  /* 0x00008c00ff6a7b82 */ /* 0x000ee20000000800 */
[----:B------:R-:W-:Y:S02]  /*0120*/  CS2R R50, SRZ ;  /* 0x0000000000327805 */ /* 0x000fe4000001ff00 */
[----:B------:R-:W-:-:S02]  /*0130*/  CS2R R52, SRZ ;  /* 0x0000000000347805 */ /* 0x000fc4000001ff00 */
[----:B------:R-:W-:Y:S01]  /*0140*/  CS2R R54, SRZ ;  /* 0x0000000000367805 */ /* 0x000fe2000001ff00 */
[----:B0-----:R-:W-:Y:S02]  /*0150*/  VIADD R0, R21, 0x3f ;  /* 0x0000003f15007836 */ /* 0x001fe40000000000 */
[----:B------:R-:W0:Y:S03]  /*0160*/  S2UR UR12, SR_CgaCtaId ;  /* 0x00000000000c79c3 */ /* 0x000e260000008800 */
[----:B------:R-:W-:Y:S02]  /*0170*/  SHF.R.S32.HI R3, RZ, 0x1f, R0 ;  /* 0x0000001fff037819 */ /* 0x000fe40000011400 */
[----:B--2---:R-:W-:Y:S01]  /*0180*/  I2FP.F32.U32 R5, UR4 ;  /* 0x0000000400057c45 */ /* 0x004fe20008201000 */
[----:B------:R-:W-:Y:S01]  /*0190*/  ULDC UR4, c[0x0][0x150] ;  /* 0x0000540000047ab9 */ /* 0x000fe20000000800 */
[----:B------:R-:W-:-:S02]  /*01a0*/  LEA.HI R3, R3, R0, RZ, 0x6 ;  /* 0x0000000003037211 */ /* 0x000fc400078f30ff */
[----:B-1----:R-:W-:Y:S01]  /*01b0*/  LOP3.LUT R101, R137, 0x7f, RZ, 0xc0, !PT ;  /* 0x0000007f89657812 */ /* 0x002fe200078ec0ff */
[----:B------:R-:W-:Y:S01]  /*01c0*/  FMUL R5, R5, UR4 ;  /* 0x0000000405057c20 */ /* 0x000fe20008400000 */
[----:B------:R-:W-:Y:S01]  /*01d0*/  SHF.R.S32.HI R3, RZ, 0x6, R3 ;  /* 0x00000006ff037819 */ /* 0x000fe20000011403 */
[----:B---3--:R-:W-:-:S04]  /*01e0*/  VIADD R106, R106, 0x1f ;  /* 0x0000001f6a6a7836 */ /* 0x008fc80000000000 */
[----:B------:R-:W-:Y:S01]  /*01f0*/  IMAD.SHL.U32 R4, R3, 0x8, RZ ;  /* 0x0000000803047824 */ /* 0x000fe200078e00ff */
[----:B------:R-:W1:Y:S04]  /*0200*/  F2I.U32.TRUNC.NTZ R5, R5 ;  /* 0x0000000500057305 */ /* 0x000e68000020f000 */
[----:B------:R-:W-:Y:S01]  /*0210*/  IABS R7, R4 ;  /* 0x0000000400077213 */ /* 0x000fe20000000000 */
[----:B0-----:R-:W-:Y:S02]  /*0220*/  USHF.L.U32 UR5, UR12, 0x7, URZ ;  /* 0x000000070c057899 */ /* 0x001fe4000800063f */
[----:B------:R-:W-:Y:S01]  /*0230*/  ULEA UR12, UR12, UR6, 0x18 ;  /* 0x000000060c0c7291 */ /* 0x000fe2000f8ec03f */
[----:B------:R-:W0:Y:S01]  /*0240*/  I2F.RP R0, R7 ;  /* 0x0000000700007306 */ /* 0x000e220000209400 */
[----:B------:R-:W-:Y:S01]  /*0250*/  ULOP3.LUT UR5, UR5, 0x180, URZ, 0xc0, !UPT ;  /* 0x0000018005057892 */ /* 0x000fe2000f8ec03f */
[----:B-1----:R-:W-:-:S06]  /*0260*/  IABS R11, R5 ;  /* 0x00000005000b7213 */ /* 0x002fcc0000000000 */
[----:B0-----:R-:W0:Y:S02]  /*0270*/  MUFU.RCP R0, R0 ;  /* 0x0000000000007308 */ /* 0x001e240000001000 */
[----:B0-----:R-:W-:Y:S01]  /*0280*/  VIADD R2, R0, 0xffffffe ;  /* 0x0ffffffe00027836 */ /* 0x001fe20000000000 */
[----:B------:R-:W-:-:S05]  /*0290*/  IABS R0, R4 ;  /* 0x0000000400007213 */ /* 0x000fca0000000000 */
[----:B------:R0:W1:Y:S01]  /*02a0*/  F2I.FTZ.U32.TRUNC.NTZ R3, R2 ;  /* 0x0000000200037305 */ /* 0x000062000021f000 */
[----:B------:R-:W-:Y:S02]  /*02b0*/  IMAD.MOV R0, RZ, RZ, -R0 ;  /* 0x000000ffff007224 */ /* 0x000fe400078e0a00 */
[----:B0-----:R-:W-:Y:S02]  /*02c0*/  IMAD.MOV.U32 R2, RZ, RZ, RZ ;  /* 0x000000ffff027224 */ /* 0x001fe400078e00ff */
[----:B-1----:R-:W-:-:S04]  /*02d0*/  IMAD.MOV R6, RZ, RZ, -R3 ;  /* 0x000000ffff067224 */ /* 0x002fc800078e0a03 */
[----:B------:R-:W-:-:S04]  /*02e0*/  IMAD R9, R6, R7, RZ ;  /* 0x0000000706097224 */ /* 0x000fc800078e02ff */
[----:B------:R-:W-:-:S06]  /*02f0*/  IMAD.HI.U32 R2, R3, R9, R2 ;  /* 0x0000000903027227 */ /* 0x000fcc00078e0002 */
[----:B------:R-:W-:-:S04]  /*0300*/  IMAD.HI.U32 R2, R2, R11, RZ ;  /* 0x0000000b02027227 */ /* 0x000fc800078e00ff */
[----:B------:R-:W-:-:S05]  /*0310*/  IMAD R0, R2, R0, R11 ;  /* 0x0000000002007224 */ /* 0x000fca00078e020b */
[----:B------:R-:W-:-:S13]  /*0320*/  ISETP.GT.U32.AND P1, PT, R7, R0, PT ;  /* 0x000000000700720c */ /* 0x000fda0003f24070 */
[----:B------:R-:W-:Y:S02]  /*0330*/  @!P1 IMAD.IADD R0, R0, 0x1, -R7 ;  /* 0x0000000100009824 */ /* 0x000fe400078e0a07 */
[----:B------:R-:W-:Y:S01]  /*0340*/  @!P1 VIADD R2, R2, 0x1 ;  /* 0x0000000102029836 */ /* 0x000fe20000000000 */
[----:B------:R-:W-:Y:S02]  /*0350*/  ISETP.NE.AND P1, PT, R4, RZ, PT ;  /* 0x000000ff0400720c */ /* 0x000fe40003f25270 */
[----:B------:R-:W-:Y:S02]  /*0360*/  ISETP.GE.U32.AND P0, PT, R0, R7, PT ;  /* 0x000000070000720c */ /* 0x000fe40003f06070 */
[----:B------:R-:W-:-:S04]  /*0370*/  LOP3.LUT R0, R5, R4, RZ, 0x3c, !PT ;  /* 0x0000000405007212 */ /* 0x000fc800078e3cff */
[----:B------:R-:W-:Y:S01]  /*0380*/  ISETP.GE.AND P2, PT, R0, RZ, PT ;  /* 0x000000ff0000720c */ /* 0x000fe20003f46270 */
[----:B------:R-:W-:-:S05]  /*0390*/  VIADD R0, R20, 0x1ff ;  /* 0x000001ff14007836 */ /* 0x000fca0000000000 */
[----:B------:R-:W-:Y:S01]  /*03a0*/  SHF.R.S32.HI R3, RZ, 0x1f, R0 ;  /* 0x0000001fff037819 */ /* 0x000fe20000011400 */
[----:B------:R-:W-:-:S03]  /*03b0*/  @P0 VIADD R2, R2, 0x1 ;  /* 0x0000000102020836 */ /* 0x000fc60000000000 */
[----:B------:R-:W-:-:S03]  /*03c0*/  LEA.HI R3, R3, R0, RZ, 0x9 ;  /* 0x0000000003037211 */ /* 0x000fc600078f48ff */
[----:B------:R-:W-:Y:S01]  /*03d0*/  @!P2 IMAD.MOV R2, RZ, RZ, -R2 ;  /* 0x000000ffff02a224 */ /* 0x000fe200078e0a02 */
[----:B------:R-:W-:-:S05]  /*03e0*/  @!P1 LOP3.LUT R2, RZ, R4, RZ, 0x33, !PT ;  /* 0x00000004ff029212 */ /* 0x000fca00078e33ff */
[----:B------:R-:W-:Y:S02]  /*03f0*/  IMAD.SHL.U32 R6, R2, 0x8, RZ ;  /* 0x0000000802067824 */ /* 0x000fe400078e00ff */
[----:B------:R-:W-:-:S03]  /*0400*/  IMAD.MOV R2, RZ, RZ, -R2 ;  /* 0x000000ffff027224 */ /* 0x000fc600078e0a02 */
[----:B------:R-:W-:Y:S01]  /*0410*/  LEA.HI.SX32 R3, R3, -R6, 0x17 ;  /* 0x8000000603037211 */ /* 0x000fe200078fbaff */
[----:B------:R-:W-:-:S03]  /*0420*/  IMAD R4, R4, R2, R5 ;  /* 0x0000000204047224 */ /* 0x000fc600078e0205 */
[----:B------:R-:W-:Y:S02]  /*0430*/  VIMNMX R11, R3, 0x8, PT ;  /* 0x00000008030b7848 */ /* 0x000fe40003fe0100 */
[----:B------:R-:W-:Y:S02]  /*0440*/  IABS R9, R4 ;  /* 0x0000000400097213 */ /* 0x000fe40000000000 */
[----:B------:R-:W-:-:S04]  /*0450*/  IABS R7, R11 ;  /* 0x0000000b00077213 */ /* 0x000fc80000000000 */
[----:B------:R-:W0:Y:S08]  /*0460*/  I2F.RP R0, R7 ;  /* 0x0000000700007306 */ /* 0x000e300000209400 */
[----:B0-----:R-:W0:Y:S02]  /*0470*/  MUFU.RCP R0, R0 ;  /* 0x0000000000007308 */ /* 0x001e240000001000 */
[----:B0-----:R-:W-:-:S06]  /*0480*/  VIADD R3, R0, 0xffffffe ;  /* 0x0ffffffe00037836 */ /* 0x001fcc0000000000 */
[----:B------:R-:W0:Y:S02]  /*0490*/  F2I.FTZ.U32.TRUNC.NTZ R3, R3 ;  /* 0x0000000300037305 */ /* 0x000e24000021f000 */
[----:B0-----:R-:W-:-:S04]  /*04a0*/  IMAD.MOV R8, RZ, RZ, -R3 ;  /* 0x000000ffff087224 */ /* 0x001fc800078e0a03 */
[----:B------:R-:W-:Y:S01]  /*04b0*/  IMAD.MOV.U32 R2, RZ, RZ, R8 ;  /* 0x000000ffff027224 */ /* 0x000fe200078e0008 */
[----:B------:R-:W-:-:S03]  /*04c0*/  IABS R8, R11 ;  /* 0x0000000b00087213 */ /* 0x000fc60000000000 */
[----:B------:R-:W-:Y:S02]  /*04d0*/  IMAD R5, R2, R7, RZ ;  /* 0x0000000702057224 */ /* 0x000fe400078e02ff */
[----:B------:R-:W-:Y:S02]  /*04e0*/  IMAD.MOV.U32 R2, RZ, RZ, RZ ;  /* 0x000000ffff027224 */ /* 0x000fe400078e00ff */
[----:B------:R-:W-:Y:S02]  /*04f0*/  IMAD.MOV R0, RZ, RZ, -R8 ;  /* 0x000000ffff007224 */ /* 0x000fe400078e0a08 */
        /* <DEDUP_REMOVED lines=9> */
[----:B------:R-:W-:-:S07]  /*0590*/  ISETP.GE.AND P2, PT, R0, RZ, PT ;  /* 0x000000ff0000720c */ /* 0x000fce0003f46270 */
[----:B------:R-:W-:Y:S01]  /*05a0*/  @P0 VIADD R2, R2, 0x1 ;  /* 0x0000000102020836 */ /* 0x000fe20000000000 */
[----:B------:R-:W-:-:S05]  /*05b0*/  ISETP.GE.AND P0, PT, R106, 0x20, PT ;  /* 0x000000206a00780c */ /* 0x000fca0003f06270 */
[----:B------:R-:W-:Y:S01]  /*05c0*/  @!P2 IMAD.MOV R2, RZ, RZ, -R2 ;  /* 0x000000ffff02a224 */ /* 0x000fe200078e0a02 */
[----:B------:R-:W-:-:S05]  /*05d0*/  @!P1 LOP3.LUT R2, RZ, R11, RZ, 0x33, !PT ;  /* 0x0000000bff029212 */ /* 0x000fca00078e33ff */
[----:B------:R-:W-:Y:S02]  /*05e0*/  IMAD.MOV R0, RZ, RZ, -R2 ;  /* 0x000000ffff007224 */ /* 0x000fe400078e0a02 */
[----:B------:R-:W-:Y:S02]  /*05f0*/  IMAD.SHL.U32 R100, R2, 0x40, RZ ;  /* 0x0000004002647824 */ /* 0x000fe400078e00ff */
[----:B------:R-:W-:Y:S01]  /*0600*/  IMAD R0, R11, R0, R4 ;  /* 0x000000000b007224 */ /* 0x000fe200078e0204 */
[----:B------:R-:W-:-:S03]  /*0610*/  CS2R R4, SRZ ;  /* 0x0000000000047805 */ /* 0x000fc6000001ff00 */
[----:B------:R-:W-:Y:S01]  /*0620*/  IMAD.IADD R0, R6, 0x1, R0 ;  /* 0x0000000106007824 */ /* 0x000fe200078e0200 */
[----:B------:R-:W-:-:S04]  /*0630*/  CS2R R6, SRZ ;  /* 0x0000000000067805 */ /* 0x000fc8000001ff00 */
[----:B------:R-:W-:-:S13]  /*0640*/  R2UR UR4, R0 ;  /* 0x00000000000472ca */ /* 0x000fda00000e0000 */
[----:B------:R-:W-:-:S06]  /*0650*/  ULEA UR4, UR4, UR5, 0x9 ;  /* 0x0000000504047291 */ /* 0x000fcc000f8e483f */
[----:B------:R-:W-:Y:S01]  /*0660*/  VIADD R101, R101, UR4 ;  /* 0x0000000465657c36 */ /* 0x000fe20008000000 */
[----:B------:R-:W-:Y:S06]  /*0670*/  @!P0 BRA `(.L_x_0) ;  /* 0x0000002c00508947 */ /* 0x000fec0003800000 */
[----:B------:R-:W-:Y:S01]  /*0680*/  IABS R9, R20 ;  /* 0x0000001400097213 */ /* 0x000fe20000000000 */
[----:B------:R-:W-:Y:S01]  /*0690*/  ULDC UR4, c[0x0][0x234] ;  /* 0x00008d0000047ab9 */ /* 0x000fe20000000800 */
[----:B------:R-:W-:Y:S01]  /*06a0*/  IABS R19, R21 ;  /* 0x0000001500137213 */ /* 0x000fe20000000000 */
[----:B------:R-:W-:Y:S01]  /*06b0*/  ULDC.64 UR6, c[0x0][0x210] ;  /* 0x0000840000067ab9 */ /* 0x000fe20000000a00 */
[----:B------:R-:W0:Y:S01]  /*06c0*/  I2F.RP R4, R9 ;  /* 0x0000000900047306 */ /* 0x000e220000209400 */
[----:B------:R-:W-:Y:S01]  /*06d0*/  IABS R6, R101 ;  /* 0x0000006500067213 */ /* 0x000fe20000000000 */
[----:B------:R-:W1:Y:S01]  /*06e0*/  LDC R141, c[0x0][0x238] ;  /* 0x00008e00ff8d7b82 */ /* 0x000e620000000800 */
[----:B------:R-:W-:Y:S01]  /*06f0*/  LEA.HI R14, R137, R100, RZ, 0x1b ;  /* 0x00000064890e7211 */ /* 0x000fe200078fd8ff */
[----:B------:R-:W-:Y:S01]  /*0700*/  USHF.R.U32.HI UR13, URZ, 0x4, UR12 ;  /* 0x000000043f0d7899 */ /* 0x000fe2000801160c */
[----:B------:R-:W-:Y:S01]  /*0710*/  ISETP.GE.AND P6, PT, R101, RZ, PT ;  /* 0x000000ff6500720c */ /* 0x000fe20003fc6270 */
[----:B------:R-:W-:Y:S01]  /*0720*/  ULDC UR8, c[0x0][0x230] ;  /* 0x00008c0000087ab9 */ /* 0x000fe20000000800 */
[----:B------:R-:W-:Y:S01]  /*0730*/  LOP3.LUT R102, R137, 0x40, RZ, 0xc0, !PT ;  /* 0x0000004089667812 */ /* 0x000fe200078ec0ff */
[----:B------:R-:W2:Y:S01]  /*0740*/  I2F.RP R0, R19 ;  /* 0x0000001300007306 */ /* 0x000ea20000209400 */
[----:B------:R-:W-:Y:S01]  /*0750*/  VIADD R8, R14, 0x3c ;  /* 0x0000003c0e087836 */ /* 0x000fe20000000000 */
[----:B------:R-:W-:Y:S01]  /*0760*/  USGXT.U32 UR13, UR13, 0xe ;  /* 0x0000000e0d0d789a */ /* 0x000fe20008000000 */
[----:B------:R-:W-:Y:S01]  /*0770*/  IMAD.U32 R104, RZ, RZ, UR8 ;  /* 0x00000008ff687e24 */ /* 0x000fe2000f8e00ff */
[----:B------:R-:W-:Y:S01]  /*0780*/  UMOV UR5, URZ ;  /* 0x0000003f00057c82 */ /* 0x000fe20008000000 */
[----:B------:R-:W-:-:S02]  /*0790*/  CS2R R56, SRZ ;  /* 0x0000000000387805 */ /* 0x000fc4000001ff00 */
[----:B------:R-:W-:Y:S01]  /*07a0*/  ISETP.GE.AND P5, PT, R8, RZ, PT ;  /* 0x000000ff0800720c */ /* 0x000fe20003fa6270 */
[----:B------:R-:W-:Y:S01]  /*07b0*/  UIADD3 UR8, UP0, UR13, 0x80, URZ ;  /* 0x000000800d087890 */ /* 0x000fe2000ff1e03f */
[----:B0-----:R-:W0:Y:S01]  /*07c0*/  MUFU.RCP R4, R4 ;  /* 0x0000000400047308 */ /* 0x001e220000001000 */
[----:B------:R-:W-:Y:S02]  /*07d0*/  CS2R R58, SRZ ;  /* 0x00000000003a7805 */ /* 0x000fe4000001ff00 */
[----:B------:R-:W-:Y:S01]  /*07e0*/  CS2R R60, SRZ ;  /* 0x00000000003c7805 */ /* 0x000fe2000001ff00 */
[----:B------:R-:W-:Y:S01]  /*07f0*/  UIADD3.X UR9, UR5, 0x40000040, URZ, UP0, !UPT ;  /* 0x4000004005097890 */ /* 0x000fe200087fe43f */
[----:B------:R-:W-:Y:S02]  /*0800*/  CS2R R62, SRZ ;  /* 0x00000000003e7805 */ /* 0x000fe4000001ff00 */
[----:B------:R-:W-:Y:S02]  /*0810*/  CS2R R64, SRZ ;  /* 0x0000000000407805 */ /* 0x000fe4000001ff00 */
[----:B------:R-:W-:-:S02]  /*0820*/  CS2R R66, SRZ ;  /* 0x0000000000427805 */ /* 0x000fc4000001ff00 */
[----:B------:R-:W-:Y:S01]  /*0830*/  CS2R R68, SRZ ;  /* 0x0000000000447805 */ /* 0x000fe2000001ff00 */
[----:B--2---:R-:W2:Y:S01]  /*0840*/  MUFU.RCP R0, R0 ;  /* 0x0000000000007308 */ /* 0x004ea20000001000 */
[----:B------:R-:W-:Y:S01]  /*0850*/  CS2R R70, SRZ ;  /* 0x0000000000467805 */ /* 0x000fe2000001ff00 */
[C---:B-1----:R-:W-:Y:S01]  /*0860*/  IMAD.SHL.U32 R109, R141.reuse, 0x20, RZ ;  /* 0x000000208d6d7824 */ /* 0x042fe200078e00ff */
[----:B------:R-:W-:Y:S01]  /*0870*/  CS2R R72, SRZ ;  /* 0x0000000000487805 */ /* 0x000fe2000001ff00 */
[C---:B------:R-:W-:Y:S01]  /*0880*/  IMAD R117, R141.reuse, 0x1f, RZ ;  /* 0x0000001f8d757824 */ /* 0x040fe200078e02ff */
[----:B------:R-:W-:Y:S01]  /*0890*/  CS2R R74, SRZ ;  /* 0x00000000004a7805 */ /* 0x000fe2000001ff00 */
[C---:B------:R-:W-:Y:S01]  /*08a0*/  IMAD R111, R141.reuse, 0x1e, RZ ;  /* 0x0000001e8d6f7824 */ /* 0x040fe200078e02ff */
[----:B------:R-:W-:Y:S01]  /*08b0*/  CS2R R76, SRZ ;  /* 0x00000000004c7805 */ /* 0x000fe2000001ff00 */
[C---:B------:R-:W-:Y:S01]  /*08c0*/  IMAD R113, R141.reuse, 0x1d, RZ ;  /* 0x0000001d8d717824 */ /* 0x040fe200078e02ff */
[----:B------:R-:W-:Y:S01]  /*08d0*/  CS2R R78, SRZ ;  /* 0x00000000004e7805 */ /* 0x000fe2000001ff00 */
[----:B0-----:R-:W-:Y:S01]  /*08e0*/  VIADD R5, R4, 0xffffffe ;  /* 0x0ffffffe04057836 */ /* 0x001fe20000000000 */
[----:B------:R-:W-:Y:S01]  /*08f0*/  CS2R R80, SRZ ;  /* 0x0000000000507805 */ /* 0x000fe2000001ff00 */
[C---:B------:R-:W-:Y:S01]  /*0900*/  IMAD R115, R141.reuse, 0x1c, RZ ;  /* 0x0000001c8d737824 */ /* 0x040fe200078e02ff */
[----:B------:R-:W-:Y:S01]  /*0910*/  CS2R R82, SRZ ;  /* 0x0000000000527805 */ /* 0x000fe2000001ff00 */
[----:B------:R0:W1:Y:S01]  /*0920*/  F2I.FTZ.U32.TRUNC.NTZ R3, R5 ;  /* 0x0000000500037305 */ /* 0x000062000021f000 */
[C---:B------:R-:W-:Y:S01]  /*0930*/  IMAD R125, R141.reuse, 0x1b, RZ ;  /* 0x0000001b8d7d7824 */ /* 0x040fe200078e02ff */
[----:B------:R-:W-:Y:S01]  /*0940*/  CS2R R84, SRZ ;  /* 0x0000000000547805 */ /* 0x000fe2000001ff00 */
[----:B--2---:R-:W-:Y:S01]  /*0950*/  VIADD R4, R0, 0xffffffe ;  /* 0x0ffffffe00047836 */ /* 0x004fe20000000000 */
[----:B------:R-:W-:Y:S01]  /*0960*/  CS2R R86, SRZ ;  /* 0x0000000000567805 */ /* 0x000fe2000001ff00 */
[C---:B------:R-:W-:Y:S01]  /*0970*/  IMAD R119, R141.reuse, 0x1a, RZ ;  /* 0x0000001a8d777824 */ /* 0x040fe200078e02ff */
[----:B------:R-:W-:Y:S01]  /*0980*/  CS2R R36, SRZ ;  /* 0x0000000000247805 */ /* 0x000fe2000001ff00 */
[----:B------:R-:W-:Y:S01]  /*0990*/  IMAD R121, R141, 0x19, RZ ;  /* 0x000000198d797824 */ /* 0x000fe200078e02ff */
[----:B------:R-:W-:-:S02]  /*09a0*/  CS2R R38, SRZ ;  /* 0x0000000000267805 */ /* 0x000fc4000001ff00 */
[----:B0-----:R-:W-:Y:S01]  /*09b0*/  SHF.R.U32.HI R5, RZ, 0x5, R137 ;  /* 0x00000005ff057819 */ /* 0x001fe20000011689 */
[C---:B------:R-:W-:Y:S01]  /*09c0*/  IMAD R123, R141.reuse, 0x18, RZ ;  /* 0x000000188d7b7824 */ /* 0x040fe200078e02ff */
[----:B------:R-:W-:Y:S01]  /*09d0*/  CS2R R40, SRZ ;  /* 0x0000000000287805 */ /* 0x000fe2000001ff00 */
[----:B------:R-:W-:Y:S01]  /*09e0*/  IMAD R131, R141, 0x17, RZ ;  /* 0x000000178d837824 */ /* 0x000fe200078e02ff */
[----:B------:R-:W-:Y:S01]  /*09f0*/  SGXT.U32 R5, R5, 0x2 ;  /* 0x000000020505781a */ /* 0x000fe20000000000 */
[C---:B------:R-:W-:Y:S01]  /*0a00*/  IMAD R127, R141.reuse, 0x16, RZ ;  /* 0x000000168d7f7824 */ /* 0x040fe200078e02ff */
[----:B------:R-:W-:Y:S01]  /*0a10*/  CS2R R42, SRZ ;  /* 0x00000000002a7805 */ /* 0x000fe2000001ff00 */
[--C-:B-1----:R-:W-:Y:S01]  /*0a20*/  IMAD.MOV R2, RZ, RZ, -R3.reuse ;  /* 0x000000ffff027224 */ /* 0x102fe200078e0a03 */
[----:B------:R-:W-:Y:S01]  /*0a30*/  LOP3.LUT R25, R100, R5, RZ, 0xfc, !PT ;  /* 0x0000000564197212 */ /* 0x000fe200078efcff */
[----:B------:R-:W-:Y:S01]  /*0a40*/  IMAD R129, R141, 0x15, RZ ;  /* 0x000000158d817824 */ /* 0x000fe200078e02ff */
[----:B------:R-:W-:Y:S01]  /*0a50*/  CS2R R44, SRZ ;  /* 0x00000000002c7805 */ /* 0x000fe2000001ff00 */
[----:B------:R-:W-:Y:S01]  /*0a60*/  IMAD R7, R2, R9, RZ ;  /* 0x0000000902077224 */ /* 0x000fe200078e02ff */
[C---:B------:R-:W-:Y:S01]  /*0a70*/  LOP3.LUT R10, R25.reuse, 0x38, RZ, 0xfc, !PT ;  /* 0x00000038190a7812 */ /* 0x040fe200078efcff */
[----:B------:R-:W-:Y:S01]  /*0a80*/  IMAD.MOV.U32 R2, RZ, RZ, RZ ;  /* 0x000000ffff027224 */ /* 0x000fe200078e00ff */
[----:B------:R-:W-:Y:S01]  /*0a90*/  LOP3.LUT R26, R25, 0x2c, RZ, 0xfc, !PT ;  /* 0x0000002c191a7812 */ /* 0x000fe200078efcff */
[----:B------:R-:W-:Y:S01]  /*0aa0*/  IMAD R105, R141, 0x14, RZ ;  /* 0x000000148d697824 */ /* 0x000fe200078e02ff */
[----:B------:R-:W-:Y:S01]  /*0ab0*/  ISETP.GE.AND P1, PT, R10, RZ, PT ;  /* 0x000000ff0a00720c */ /* 0x000fe20003f26270 */
[----:B------:R-:W-:Y:S01]  /*0ac0*/  IMAD.HI.U32 R2, R3, R7, R2 ;  /* 0x0000000703027227 */ /* 0x000fe200078e0002 */
[----:B------:R-:W-:Y:S01]  /*0ad0*/  IABS R7, R10 ;  /* 0x0000000a00077213 */ /* 0x000fe20000000000 */
[----:B------:R-:W0:Y:S01]  /*0ae0*/  F2I.FTZ.U32.TRUNC.NTZ R3, R4 ;  /* 0x0000000400037305 */ /* 0x000e22000021f000 */
[----:B------:R-:W-:Y:S01]  /*0af0*/  IABS R11, R26 ;  /* 0x0000001a000b7213 */ /* 0x000fe20000000000 */
[----:B------:R-:W-:Y:S01]  /*0b00*/  IMAD R133, R141, 0x13, RZ ;  /* 0x000000138d857824 */ /* 0x000fe200078e02ff */
[C---:B------:R-:W-:Y:S01]  /*0b10*/  LOP3.LUT R27, R25.reuse, 0x28, RZ, 0xfc, !PT ;  /* 0x00000028191b7812 */ /* 0x040fe200078efcff */
[----:B------:R-:W-:Y:S01]  /*0b20*/  IMAD.HI.U32 R2, R2, R6, RZ ;  /* 0x0000000602027227 */ /* 0x000fe200078e00ff */
[----:B------:R-:W-:-:S02]  /*0b30*/  LOP3.LUT R28, R25, 0x24, RZ, 0xfc, !PT ;  /* 0x00000024191c7812 */ /* 0x000fc400078efcff */
[----:B------:R-:W-:Y:S02]  /*0b40*/  CS2R R46, SRZ ;  /* 0x00000000002e7805 */ /* 0x000fe4000001ff00 */
[----:B------:R-:W-:Y:S01]  /*0b50*/  IABS R13, R27 ;  /* 0x0000001b000d7213 */ /* 0x000fe20000000000 */
[----:B------:R-:W-:Y:S01]  /*0b60*/  IMAD.MOV R2, RZ, RZ, -R2 ;  /* 0x000000ffff027224 */ /* 0x000fe200078e0a02 */
[----:B------:R-:W-:Y:S01]  /*0b70*/  LOP3.LUT R29, R25, 0x20, RZ, 0xfc, !PT ;  /* 0x00000020191d7812 */ /* 0x000fe200078efcff */
[----:B------:R-:W-:Y:S01]  /*0b80*/  IMAD R173, R141, 0x12, RZ ;  /* 0x000000128dad7824 */ /* 0x000fe200078e02ff */
[----:B------:R-:W-:Y:S01]  /*0b90*/  LOP3.LUT R30, R25, 0x18, RZ, 0xfc, !PT ;  /* 0x00000018191e7812 */ /* 0x000fe200078efcff */
[----:B------:R-:W-:Y:S01]  /*0ba0*/  IMAD R6, R9, R2, R6 ;  /* 0x0000000209067224 */ /* 0x000fe200078e0206 */
[----:B------:R-:W-:Y:S01]  /*0bb0*/  LOP3.LUT R31, R25, 0x14, RZ, 0xfc, !PT ;  /* 0x00000014191f7812 */ /* 0x000fe200078efcff */
[----:B------:R-:W-:Y:S01]  /*0bc0*/  IMAD.MOV.U32 R2, RZ, RZ, RZ ;  /* 0x000000ffff027224 */ /* 0x000fe200078e00ff */
[----:B------:R-:W-:Y:S01]  /*0bd0*/  IABS R15, R30 ;  /* 0x0000001e000f7213 */ /* 0x000fe20000000000 */
[--C-:B0-----:R-:W-:Y:S01]  /*0be0*/  IMAD.MOV R0, RZ, RZ, -R3.reuse ;  /* 0x000000ffff007224 */ /* 0x101fe200078e0a03 */
[----:B------:R-:W-:Y:S01]  /*0bf0*/  ISETP.GT.U32.AND P0, PT, R9, R6, PT ;  /* 0x000000060900720c */ /* 0x000fe20003f04070 */
[----:B------:R-:W-:Y:S01]  /*0c00*/  IMAD R171, R141, 0x11, RZ ;  /* 0x000000118dab7824 */ /* 0x000fe200078e02ff */
[----:B------:R-:W-:Y:S01]  /*0c10*/  LOP3.LUT R32, R25, 0x10, RZ, 0xfc, !PT ;  /* 0x0000001019207812 */ /* 0x000fe200078efcff */
[----:B------:R-:W-:Y:S01]  /*0c20*/  IMAD R5, R0, R19, RZ ;  /* 0x0000001300057224 */ /* 0x000fe200078e02ff */
[----:B------:R-:W-:Y:S01]  /*0c30*/  IABS R0, R8 ;  /* 0x0000000800007213 */ /* 0x000fe20000000000 */
[----:B------:R-:W-:Y:S01]  /*0c40*/  IMAD.SHL.U32 R169, R141, 0x10, RZ ;  /* 0x000000108da97824 */ /* 0x000fe200078e00ff */
[----:B------:R-:W-:Y:S01]  /*0c50*/  LOP3.LUT R33, R25, 0xc, RZ, 0xfc, !PT ;  /* 0x0000000c19217812 */ /* 0x000fe200078efcff */
[----:B------:R-:W-:Y:S01]  /*0c60*/  IMAD.HI.U32 R2, R3, R5, R2 ;  /* 0x0000000503027227 */ /* 0x000fe200078e0002 */
[----:B------:R-:W-:-:S02]  /*0c70*/  SHF.R.S32.HI R3, RZ, 0x1f, R106 ;  /* 0x0000001fff037819 */ /* 0x000fc4000001146a */
[----:B------:R-:W-:Y:S02]  /*0c80*/  CS2R R48, SRZ ;  /* 0x0000000000307805 */ /* 0x000fe4000001ff00 */
[----:B------:R-:W-:Y:S01]  /*0c90*/  IABS R16, R32 ;  /* 0x0000002000107213 */ /* 0x000fe20000000000 */
[----:B------:R-:W-:Y:S01]  /*0ca0*/  IMAD.MOV.U32 R5, RZ, RZ, R0 ;  /* 0x000000ffff057224 */ /* 0x000fe200078e0000 */
[----:B------:R-:W-:Y:S01]  /*0cb0*/  LEA.HI R106, R3, R106, RZ, 0x5 ;  /* 0x0000006a036a7211 */ /* 0x000fe200078f28ff */
[----:B------:R-:W-:Y:S01]  /*0cc0*/  @!P0 IMAD.IADD R6, R6, 0x1, -R9 ;  /* 0x0000000106068824 */ /* 0x000fe200078e0a09 */
[----:B------:R-:W-:Y:S01]  /*0cd0*/  LOP3.LUT R34, R25, 0x8, RZ, 0xfc, !PT ;  /* 0x0000000819227812 */ /* 0x000fe200078efcff */
[----:B------:R-:W-:Y:S01]  /*0ce0*/  IMAD.HI.U32 R4, R2, R7, RZ ;  /* 0x0000000702047227 */ /* 0x000fe200078e00ff */
[----:B------:R-:W-:Y:S02]  /*0cf0*/  IABS R17, R33 ;  /* 0x0000002100117213 */ /* 0x000fe40000000000 */
[----:B------:R-:W-:-:S02]  /*0d00*/  CS2R R50, SRZ ;  /* 0x0000000000327805 */ /* 0x000fc4000001ff00 */
[----:B------:R-:W-:Y:S01]  /*0d10*/  ISETP.GT.U32.AND P0, PT, R9, R6, PT ;  /* 0x000000060900720c */ /* 0x000fe20003f04070 */
[----:B------:R-:W-:Y:S01]  /*0d20*/  IMAD.HI.U32 R0, R2, R5, RZ ;  /* 0x0000000502007227 */ /* 0x000fe200078e00ff */
[----:B------:R-:W-:Y:S02]  /*0d30*/  IABS R22, R34 ;  /* 0x0000002200167213 */ /* 0x000fe40000000000 */
[----:B------:R-:W-:Y:S02]  /*0d40*/  CS2R R52, SRZ ;  /* 0x0000000000347805 */ /* 0x000fe4000001ff00 */
[----:B------:R-:W-:Y:S01]  /*0d50*/  IABS R24, R25 ;  /* 0x0000001900187213 */ /* 0x000fe20000000000 */
[----:B------:R-:W-:Y:S01]  /*0d60*/  IMAD.MOV R4, RZ, RZ, -R4 ;  /* 0x000000ffff047224 */ /* 0x000fe200078e0a04 */
[----:B------:R-:W-:Y:S01]  /*0d70*/  LOP3.LUT R35, R25, 0x4, RZ, 0xfc, !PT ;  /* 0x0000000419237812 */ /* 0x000fe200078efcff */
[----:B------:R-:W-:Y:S01]  /*0d80*/  IMAD.MOV R0, RZ, RZ, -R0 ;  /* 0x000000ffff007224 */ /* 0x000fe200078e0a00 */
[----:B------:R-:W-:Y:S01]  /*0d90*/  CS2R R54, SRZ ;  /* 0x0000000000367805 */ /* 0x000fe2000001ff00 */
[----:B------:R-:W-:Y:S01]  /*0da0*/  IMAD R3, R19, R4, R7 ;  /* 0x0000000413037224 */ /* 0x000fe200078e0207 */
[----:B------:R-:W-:Y:S01]  /*0db0*/  LOP3.LUT R4, R25, 0x34, RZ, 0xfc, !PT ;  /* 0x0000003419047812 */ /* 0x000fe200078efcff */
[----:B------:R-:W-:Y:S01]  /*0dc0*/  IMAD R0, R19, R0, R5 ;  /* 0x0000000013007224 */ /* 0x000fe200078e0205 */
[----:B------:R-:W-:Y:S01]  /*0dd0*/  LOP3.LUT R5, R25, 0x30, RZ, 0xfc, !PT ;  /* 0x0000003019057812 */ /* 0x000fe200078efcff */
[----:B------:R-:W-:Y:S01]  /*0de0*/  @!P0 IMAD.IADD R6, R6, 0x1, -R9 ;  /* 0x0000000106068824 */ /* 0x000fe200078e0a09 */
[----:B------:R-:W-:Y:S01]  /*0df0*/  IABS R7, R4 ;  /* 0x0000000400077213 */ /* 0x000fe20000000000 */
[----:B------:R-:W-:Y:S01]  /*0e00*/  IMAD R167, R141, 0xf, RZ ;  /* 0x0000000f8da77824 */ /* 0x000fe200078e02ff */
[----:B------:R-:W-:Y:S01]  /*0e10*/  ISETP.GT.U32.AND P4, PT, R19, R3, PT ;  /* 0x000000031300720c */ /* 0x000fe20003f84070 */
[----:B------:R-:W-:Y:S01]  /*0e20*/  IMAD.MOV.U32 R18, RZ, RZ, R6 ;  /* 0x000000ffff127224 */ /* 0x000fe200078e0006 */
[----:B------:R-:W-:Y:S01]  /*0e30*/  IABS R9, R5 ;  /* 0x0000000500097213 */ /* 0x000fe20000000000 */
[----:B------:R-:W-:Y:S01]  /*0e40*/  IMAD.HI.U32 R6, R2, R11, RZ ;  /* 0x0000000b02067227 */ /* 0x000fe200078e00ff */
[----:B------:R-:W-:Y:S01]  /*0e50*/  ISETP.GE.AND P2, PT, R4, RZ, PT ;  /* 0x000000ff0400720c */ /* 0x000fe20003f46270 */
[----:B------:R-:W-:Y:S01]  /*0e60*/  UMOV UR10, 0xfffffffe ;  /* 0xfffffffe000a7882 */ /* 0x000fe20000000000 */
[----:B------:R-:W-:Y:S01]  /*0e70*/  ISETP.GE.AND P3, PT, R5, RZ, PT ;  /* 0x000000ff0500720c */ /* 0x000fe20003f66270 */
[----:B------:R-:W-:Y:S01]  /*0e80*/  @!P6 IMAD.MOV R18, RZ, RZ, -R18 ;  /* 0x000000ffff12e224 */ /* 0x000fe200078e0a12 */
[----:B------:R-:W-:Y:S01]  /*0e90*/  ISETP.NE.AND P6, PT, R20, RZ, PT ;  /* 0x000000ff1400720c */ /* 0x000fe20003fc5270 */
[C---:B------:R-:W-:Y:S01]  /*0ea0*/  IMAD.HI.U32 R4, R2.reuse, R7, RZ ;  /* 0x0000000702047227 */ /* 0x040fe200078e00ff */
[----:B------:R-:W-:Y:S01]  /*0eb0*/  ISETP.GT.U32.AND P0, PT, R19, R0, PT ;  /* 0x000000001300720c */ /* 0x000fe20003f04070 */
[----:B------:R-:W-:Y:S01]  /*0ec0*/  UMOV UR11, 0x7fffffdf ;  /* 0x7fffffdf000b7882 */ /* 0x000fe20000000000 */
[----:B------:R-:W-:Y:S01]  /*0ed0*/  SHF.R.S32.HI R106, RZ, 0x5, R106 ;  /* 0x00000005ff6a7819 */ /* 0x000fe2000001146a */
[----:B------:R-:W-:Y:S01]  /*0ee0*/  IMAD.HI.U32 R5, R2, R9, RZ ;  /* 0x0000000902057227 */ /* 0x000fe200078e00ff */
[----:B------:R-:W-:-:S02]  /*0ef0*/  UIADD3.64 UR16, UR8, 0x80, URZ ;  /* 0x0000008008107897 */ /* 0x000fc4000fffe03f */
[----:B------:R-:W-:Y:S01]  /*0f00*/  UIADD3.64 UR20, UR8, 0x100, URZ ;  /* 0x0000010008147897 */ /* 0x000fe2000fffe03f */
[----:B------:R-:W-:Y:S02]  /*0f10*/  IMAD.MOV R8, RZ, RZ, -R4 ;  /* 0x000000ffff087224 */ /* 0x000fe400078e0a04 */
[----:B------:R-:W-:Y:S02]  /*0f20*/  IMAD.MOV R10, RZ, RZ, -R5 ;  /* 0x000000ffff0a7224 */ /* 0x000fe400078e0a05 */
[----:B------:R-:W-:Y:S01]  /*0f30*/  IMAD R5, R19, R8, R7 ;  /* 0x0000000813057224 */ /* 0x000fe200078e0207 */
[----:B------:R-:W-:Y:S01]  /*0f40*/  @!P6 LOP3.LUT R18, RZ, R20, RZ, 0x33, !PT ;  /* 0x00000014ff12e212 */ /* 0x000fe200078e33ff */
[--C-:B------:R-:W-:Y:S02]  /*0f50*/  @!P4 IMAD.IADD R3, R3, 0x1, -R19.reuse ;  /* 0x000000010303c824 */ /* 0x100fe400078e0a13 */
[----:B------:R-:W-:Y:S01]  /*0f60*/  @!P0 IMAD.IADD R0, R0, 0x1, -R19 ;  /* 0x0000000100008824 */ /* 0x000fe200078e0a13 */
[C---:B------:R-:W-:Y:S01]  /*0f70*/  ISETP.GT.U32.AND P6, PT, R19.reuse, R5, PT ;  /* 0x000000051300720c */ /* 0x040fe20003fc4070 */
[----:B------:R-:W-:Y:S01]  /*0f80*/  IMAD.MOV R12, RZ, RZ, -R6 ;  /* 0x000000ffff0c7224 */ /* 0x000fe200078e0a06 */
[C---:B------:R-:W-:Y:S01]  /*0f90*/  ISETP.GT.U32.AND P4, PT, R19.reuse, R3, PT ;  /* 0x000000031300720c */ /* 0x040fe20003f84070 */
[----:B------:R-:W-:Y:S01]  /*0fa0*/  IMAD.HI.U32 R4, R2, R13, RZ ;  /* 0x0000000d02047227 */ /* 0x000fe200078e00ff */
[----:B------:R-:W-:-:S03]  /*0fb0*/  ISETP.GT.U32.AND P0, PT, R19, R0, PT ;  /* 0x000000001300720c */ /* 0x000fc60003f04070 */
[C---:B------:R-:W-:Y:S01]  /*0fc0*/  IMAD R6, R19.reuse, R10, R9 ;  /* 0x0000000a13067224 */ /* 0x040fe200078e0209 */
[----:B------:R-:W-:Y:S01]  /*0fd0*/  IABS R10, R28 ;  /* 0x0000001c000a7213 */ /* 0x000fe20000000000 */
[----:B------:R-:W-:Y:S02]  /*0fe0*/  IMAD.MOV R4, RZ, RZ, -R4 ;  /* 0x000000ffff047224 */ /* 0x000fe400078e0a04 */
[----:B------:R-:W-:Y:S01]  /*0ff0*/  IMAD R7, R19, R12, R11 ;  /* 0x0000000c13077224 */ /* 0x000fe200078e020b */
[----:B------:R-:W-:Y:S01]  /*1000*/  IABS R12, R29 ;  /* 0x0000001d000c7213 */ /* 0x000fe20000000000 */
[--C-:B------:R-:W-:Y:S02]  /*1010*/  @!P6 IMAD.IADD R5, R5, 0x1, -R19.reuse ;  /* 0x000000010505e824 */ /* 0x100fe400078e0a13 */
[----:B------:R-:W-:Y:S01]  /*1020*/  @!P4 IMAD.IADD R3, R3, 0x1, -R19 ;  /* 0x000000010303c824 */ /* 0x000fe200078e0a13 */
[C---:B------:R-:W-:Y:S01]  /*1030*/  ISETP.GT.U32.AND P4, PT, R19.reuse, R6, PT ;  /* 0x000000061300720c */ /* 0x040fe20003f84070 */
[C---:B------:R-:W-:Y:S01]  /*1040*/  IMAD R8, R19.reuse, R4, R13 ;  /* 0x0000000413087224 */ /* 0x040fe200078e020d */
[----:B------:R-:W-:Y:S01]  /*1050*/  ISETP.GT.U32.AND P6, PT, R19, R5, PT ;  /* 0x000000051300720c */ /* 0x000fe20003fc4070 */
[----:B------:R-:W-:-:S02]  /*1060*/  VIADD R4, R14, 0x1c ;  /* 0x0000001c0e047836 */ /* 0x000fc40000000000 */
[----:B------:R-:W-:Y:S02]  /*1070*/  @!P0 IMAD.IADD R0, R0, 0x1, -R19 ;  /* 0x0000000100008824 */ /* 0x000fe400078e0a13 */
[----:B------:R-:W-:Y:S01]  /*1080*/  IMAD.HI.U32 R9, R2, R12, RZ ;  /* 0x0000000c02097227 */ /* 0x000fe200078e00ff */
[----:B------:R-:W-:Y:S02]  /*1090*/  ISETP.GE.AND P0, PT, R4, RZ, PT ;  /* 0x000000ff0400720c */ /* 0x000fe40003f06270 */
[----:B------:R-:W-:Y:S01]  /*10a0*/  IABS R14, R4 ;  /* 0x00000004000e7213 */ /* 0x000fe20000000000 */
[----:B------:R-:W-:-:S04]  /*10b0*/  IMAD.HI.U32 R4, R2, R10, RZ ;  /* 0x0000000a02047227 */ /* 0x000fc800078e00ff */
[----:B------:R-:W-:Y:S02]  /*10c0*/  @!P4 IMAD.IADD R6, R6, 0x1, -R19 ;  /* 0x000000010606c824 */ /* 0x000fe400078e0a13 */
[----:B------:R-:W-:Y:S02]  /*10d0*/  IMAD.MOV R11, RZ, RZ, -R4 ;  /* 0x000000ffff0b7224 */ /* 0x000fe400078e0a04 */
[----:B------:R-:W-:Y:S01]  /*10e0*/  IMAD.HI.U32 R4, R2, R14, RZ ;  /* 0x0000000e02047227 */ /* 0x000fe200078e00ff */
[----:B------:R-:W-:-:S03]  /*10f0*/  ISETP.GT.U32.AND P4, PT, R19, R6, PT ;  /* 0x000000061300720c */ /* 0x000fc60003f84070 */
[----:B------:R-:W-:Y:S02]  /*1100*/  IMAD.MOV R13, RZ, RZ, -R9 ;  /* 0x000000ffff0d7224 */ /* 0x000fe400078e0a09 */
[----:B------:R-:W-:Y:S01]  /*1110*/  @!P6 IMAD.IADD R5, R5, 0x1, -R19 ;  /* 0x000000010505e824 */ /* 0x000fe200078e0a13 */
[C---:B------:R-:W-:Y:S01]  /*1120*/  ISETP.GT.U32.AND P6, PT, R19.reuse, R7, PT ;  /* 0x000000071300720c */ /* 0x040fe20003fc4070 */
[----:B------:R-:W-:Y:S02]  /*1130*/  IMAD R9, R19, R11, R10 ;  /* 0x0000000b13097224 */ /* 0x000fe400078e020a */
[----:B------:R-:W-:Y:S02]  /*1140*/  IMAD.MOV R11, RZ, RZ, -R4 ;  /* 0x000000ffff0b7224 */ /* 0x000fe400078e0a04 */
[----:B------:R-:W-:-:S04]  /*1150*/  IMAD.HI.U32 R4, R2, R15, RZ ;  /* 0x0000000f02047227 */ /* 0x000fc800078e00ff */
[C---:B------:R-:W-:Y:S01]  /*1160*/  IMAD R10, R19.reuse, R13, R12 ;  /* 0x0000000d130a7224 */ /* 0x040fe200078e020c */
[----:B------:R-:W-:Y:S01]  /*1170*/  IABS R13, R31 ;  /* 0x0000001f000d7213 */ /* 0x000fe20000000000 */
[----:B------:R-:W-:Y:S02]  /*1180*/  IMAD.MOV R4, RZ, RZ, -R4 ;  /* 0x000000ffff047224 */ /* 0x000fe400078e0a04 */
[----:B------:R-:W-:Y:S01]  /*1190*/  @!P4 IMAD.IADD R6, R6, 0x1, -R19 ;  /* 0x000000010606c824 */ /* 0x000fe200078e0a13 */
[C---:B------:R-:W-:Y:S01]  /*11a0*/  ISETP.GT.U32.AND P4, PT, R19.reuse, R8, PT ;  /* 0x000000081300720c */ /* 0x040fe20003f84070 */
[----:B------:R-:W-:Y:S02]  /*11b0*/  IMAD R12, R19, R4, R15 ;  /* 0x00000004130c7224 */ /* 0x000fe400078e020f */
[----:B------:R-:W-:-:S04]  /*11c0*/  IMAD.HI.U32 R4, R2, R13, RZ ;  /* 0x0000000d02047227 */ /* 0x000fc800078e00ff */
[----:B------:R-:W-:Y:S01]  /*11d0*/  @!P6 IMAD.IADD R7, R7, 0x1, -R19 ;  /* 0x000000010707e824 */ /* 0x000fe200078e0a13 */
[C---:B------:R-:W-:Y:S01]  /*11e0*/  ISETP.GT.U32.AND P6, PT, R19.reuse, R9, PT ;  /* 0x000000091300720c */ /* 0x040fe20003fc4070 */
[----:B------:R-:W-:Y:S02]  /*11f0*/  IMAD.MOV R4, RZ, RZ, -R4 ;  /* 0x000000ffff047224 */ /* 0x000fe400078e0a04 */
[C---:B------:R-:W-:Y:S02]  /*1200*/  IMAD R11, R19.reuse, R11, R14 ;  /* 0x0000000b130b7224 */ /* 0x040fe400078e020e */
[----:B------:R-:W-:Y:S02]  /*1210*/  IMAD R13, R19, R4, R13 ;  /* 0x00000004130d7224 */ /* 0x000fe400078e020d */
[----:B------:R-:W-:-:S04]  /*1220*/  IMAD.HI.U32 R4, R2, R16, RZ ;  /* 0x0000001002047227 */ /* 0x000fc800078e00ff */
[----:B------:R-:W-:-:S04]  /*1230*/  IMAD.HI.U32 R14, R2, R17, RZ ;  /* 0x00000011020e7227 */ /* 0x000fc800078e00ff */
[----:B------:R-:W-:Y:S02]  /*1240*/  IMAD.MOV R4, RZ, RZ, -R4 ;  /* 0x000000ffff047224 */ /* 0x000fe400078e0a04 */
[----:B------:R-:W-:-:S04]  /*1250*/  IMAD.HI.U32 R15, R2, R22, RZ ;  /* 0x00000016020f7227 */ /* 0x000fc800078e00ff */
[--C-:B------:R-:W-:Y:S01]  /*1260*/  @!P4 IMAD.IADD R8, R8, 0x1, -R19.reuse ;  /* 0x000000010808c824 */ /* 0x100fe200078e0a13 */
[----:B------:R-:W-:Y:S01]  /*1270*/  ISETP.GT.U32.AND P4, PT, R19, R10, PT ;  /* 0x0000000a1300720c */ /* 0x000fe20003f84070 */
[----:B------:R-:W-:Y:S02]  /*1280*/  IMAD.MOV R20, RZ, RZ, -R14 ;  /* 0x000000ffff147224 */ /* 0x000fe400078e0a0e */
[----:B------:R-:W-:Y:S01]  /*1290*/  @!P6 IMAD.IADD R9, R9, 0x1, -R19 ;  /* 0x000000010909e824 */ /* 0x000fe200078e0a13 */
[C---:B------:R-:W-:Y:S01]  /*12a0*/  ISETP.GT.U32.AND P6, PT, R19.reuse, R11, PT ;  /* 0x0000000b1300720c */ /* 0x040fe20003fc4070 */
[----:B------:R-:W-:Y:S02]  /*12b0*/  IMAD R14, R19, R4, R16 ;  /* 0x00000004130e7224 */ /* 0x000fe400078e0210 */
[----:B------:R-:W-:-:S04]  /*12c0*/  IMAD.HI.U32 R4, R2, R24, RZ ;  /* 0x0000001802047227 */ /* 0x000fc800078e00ff */
[----:B------:R-:W-:Y:S02]  /*12d0*/  IMAD.MOV R23, RZ, RZ, -R15 ;  /* 0x000000ffff177224 */ /* 0x000fe400078e0a0f */
[C---:B------:R-:W-:Y:S01]  /*12e0*/  IMAD R15, R19.reuse, R20, R17 ;  /* 0x00000014130f7224 */ /* 0x040fe200078e0211 */
[----:B------:R-:W-:Y:S01]  /*12f0*/  IABS R20, R35 ;  /* 0x0000002300147213 */ /* 0x000fe20000000000 */
[----:B------:R-:W-:Y:S02]  /*1300*/  IMAD.MOV R17, RZ, RZ, -R4 ;  /* 0x000000ffff117224 */ /* 0x000fe400078e0a04 */
[----:B------:R-:W-:Y:S02]  /*1310*/  IMAD.MOV.U32 R4, RZ, RZ, R3 ;  /* 0x000000ffff047224 */ /* 0x000fe400078e0003 */
[--C-:B------:R-:W-:Y:S01]  /*1320*/  @!P4 IMAD.IADD R10, R10, 0x1, -R19.reuse ;  /* 0x000000010a0ac824 */ /* 0x100fe200078e0a13 */
[C---:B------:R-:W-:Y:S01]  /*1330*/  ISETP.GT.U32.AND P4, PT, R19.reuse, R12, PT ;  /* 0x0000000c1300720c */ /* 0x040fe20003f84070 */
[----:B------:R-:W-:Y:S01]  /*1340*/  @!P1 IMAD.MOV R4, RZ, RZ, -R4 ;  /* 0x000000ffff049224 */ /* 0x000fe200078e0a04 */
[----:B------:R-:W-:Y:S01]  /*1350*/  ISETP.GT.U32.AND P1, PT, R19, R9, PT ;  /* 0x000000091300720c */ /* 0x000fe20003f24070 */
[----:B------:R-:W-:Y:S01]  /*1360*/  @!P6 IMAD.IADD R11, R11, 0x1, -R19 ;  /* 0x000000010b0be824 */ /* 0x000fe200078e0a13 */
[C---:B------:R-:W-:Y:S01]  /*1370*/  ISETP.GT.U32.AND P6, PT, R19.reuse, R8, PT ;  /* 0x000000081300720c */ /* 0x040fe20003fc4070 */
[----:B------:R-:W-:Y:S01]  /*1380*/  @!P2 IMAD.MOV R5, RZ, RZ, -R5 ;  /* 0x000000ffff05a224 */ /* 0x000fe200078e0a05 */
[C---:B------:R-:W-:Y:S01]  /*1390*/  ISETP.GT.U32.AND P2, PT, R19.reuse, R10, PT ;  /* 0x0000000a1300720c */ /* 0x040fe20003f44070 */
[----:B------:R-:W-:Y:S01]  /*13a0*/  @!P5 IMAD.MOV R0, RZ, RZ, -R0 ;  /* 0x000000ffff00d224 */ /* 0x000fe200078e0a00 */
[C---:B------:R-:W-:Y:S01]  /*13b0*/  ISETP.GT.U32.AND P5, PT, R19.reuse, R7, PT ;  /* 0x000000071300720c */ /* 0x040fe20003fa4070 */
[----:B------:R-:W-:-:S02]  /*13c0*/  IMAD R17, R19, R17, R24 ;  /* 0x0000001113117224 */ /* 0x000fc400078e0218 */
[----:B------:R-:W-:-:S04]  /*13d0*/  IMAD.HI.U32 R2, R2, R20, RZ ;  /* 0x0000001402027227 */ /* 0x000fc800078e00ff */
[--C-:B------:R-:W-:Y:S01]  /*13e0*/  @!P1 IMAD.IADD R9, R9, 0x1, -R19.reuse ;  /* 0x0000000109099824 */ /* 0x100fe200078e0a13 */
[C---:B------:R-:W-:Y:S01]  /*13f0*/  ISETP.GT.U32.AND P1, PT, R19.reuse, R15, PT ;  /* 0x0000000f1300720c */ /* 0x040fe20003f24070 */
[--C-:B------:R-:W-:Y:S01]  /*1400*/  @!P6 IMAD.IADD R8, R8, 0x1, -R19.reuse ;  /* 0x000000010808e824 */ /* 0x100fe200078e0a13 */
[C---:B------:R-:W-:Y:S01]  /*1410*/  ISETP.GT.U32.AND P6, PT, R19.reuse, R14, PT ;  /* 0x0000000e1300720c */ /* 0x040fe20003fc4070 */
[--C-:B------:R-:W-:Y:S02]  /*1420*/  @!P4 IMAD.IADD R12, R12, 0x1, -R19.reuse ;  /* 0x000000010c0cc824 */ /* 0x100fe400078e0a13 */
[--C-:B------:R-:W-:Y:S01]  /*1430*/  @!P2 IMAD.IADD R10, R10, 0x1, -R19.reuse ;  /* 0x000000010a0aa824 */ /* 0x100fe200078e0a13 */
[C---:B------:R-:W-:Y:S01]  /*1440*/  ISETP.GT.U32.AND P2, PT, R19.reuse, R17, PT ;  /* 0x000000111300720c */ /* 0x040fe20003f44070 */
[----:B------:R-:W-:Y:S01]  /*1450*/  IMAD.MOV R2, RZ, RZ, -R2 ;  /* 0x000000ffff027224 */ /* 0x000fe200078e0a02 */
[C---:B------:R-:W-:Y:S01]  /*1460*/  ISETP.GT.U32.AND P4, PT, R19.reuse, R12, PT ;  /* 0x0000000c1300720c */ /* 0x040fe20003f84070 */
[----:B------:R-:W-:Y:S01]  /*1470*/  @!P3 IMAD.MOV R6, RZ, RZ, -R6 ;  /* 0x000000ffff06b224 */ /* 0x000fe200078e0a06 */
[----:B------:R-:W-:Y:S01]  /*1480*/  ISETP.GT.U32.AND P3, PT, R19, R11, PT ;  /* 0x0000000b1300720c */ /* 0x000fe20003f64070 */
[----:B------:R-:W-:Y:S01]  /*1490*/  @!P5 IMAD.IADD R7, R7, 0x1, -R19 ;  /* 0x000000010707d824 */ /* 0x000fe200078e0a13 */
[C---:B------:R-:W-:Y:S01]  /*14a0*/  ISETP.GT.U32.AND P5, PT, R19.reuse, R13, PT ;  /* 0x0000000d1300720c */ /* 0x040fe20003fa4070 */
[----:B------:R-:W-:Y:S01]  /*14b0*/  IMAD R2, R19, R2, R20 ;  /* 0x0000000213027224 */ /* 0x000fe200078e0214 */
[----:B------:R-:W-:Y:S01]  /*14c0*/  SHF.R.S32.HI R20, RZ, 0x6, R137 ;  /* 0x00000006ff147819 */ /* 0x000fe20000011489 */
[--C-:B------:R-:W-:Y:S01]  /*14d0*/  @!P1 IMAD.IADD R15, R15, 0x1, -R19.reuse ;  /* 0x000000010f0f9824 */ /* 0x100fe200078e0a13 */
[----:B------:R-:W-:Y:S01]  /*14e0*/  ISETP.GE.AND P1, PT, R28, RZ, PT ;  /* 0x000000ff1c00720c */ /* 0x000fe20003f26270 */
[--C-:B------:R-:W-:Y:S01]  /*14f0*/  @!P6 IMAD.IADD R14, R14, 0x1, -R19.reuse ;  /* 0x000000010e0ee824 */ /* 0x100fe200078e0a13 */
[C---:B------:R-:W-:Y:S01]  /*1500*/  ISETP.GT.U32.AND P6, PT, R19.reuse, R2, PT ;  /* 0x000000021300720c */ /* 0x040fe20003fc4070 */
[----:B------:R-:W-:Y:S01]  /*1510*/  IMAD R16, R19, R23, R22 ;  /* 0x0000001713107224 */ /* 0x000fe200078e0216 */
[----:B------:R-:W-:Y:S01]  /*1520*/  SGXT R20, R20, 0x1 ;  /* 0x000000011414781a */ /* 0x000fe20000000200 */
[--C-:B------:R-:W-:Y:S01]  /*1530*/  @!P2 IMAD.IADD R17, R17, 0x1, -R19.reuse ;  /* 0x000000011111a824 */ /* 0x100fe200078e0a13 */
[----:B------:R-:W-:Y:S01]  /*1540*/  ISETP.GE.AND P2, PT, R29, RZ, PT ;  /* 0x000000ff1d00720c */ /* 0x000fe20003f46270 */
[--C-:B------:R-:W-:Y:S01]  /*1550*/  @!P4 IMAD.IADD R12, R12, 0x1, -R19.reuse ;  /* 0x000000010c0cc824 */ /* 0x100fe200078e0a13 */
[----:B------:R-:W-:Y:S01]  /*1560*/  ISETP.GT.U32.AND P4, PT, R19, R16, PT ;  /* 0x000000101300720c */ /* 0x000fe20003f84070 */
[--C-:B------:R-:W-:Y:S01]  /*1570*/  @!P3 IMAD.IADD R11, R11, 0x1, -R19.reuse ;  /* 0x000000010b0bb824 */ /* 0x100fe200078e0a13 */
[----:B------:R-:W-:Y:S01]  /*1580*/  ISETP.GE.AND P3, PT, R26, RZ, PT ;  /* 0x000000ff1a00720c */ /* 0x000fe20003f66270 */
[----:B------:R-:W-:Y:S01]  /*1590*/  @!P5 IMAD.IADD R13, R13, 0x1, -R19 ;  /* 0x000000010d0dd824 */ /* 0x000fe200078e0a13 */
[----:B------:R-:W-:Y:S01]  /*15a0*/  ISETP.GE.AND P5, PT, R27, RZ, PT ;  /* 0x000000ff1b00720c */ /* 0x000fe20003fa6270 */
[----:B------:R-:W-:Y:S01]  /*15b0*/  @!P1 IMAD.MOV R9, RZ, RZ, -R9 ;  /* 0x000000ffff099224 */ /* 0x000fe200078e0a09 */
[C---:B------:R-:W-:Y:S01]  /*15c0*/  ISETP.GT.U32.AND P1, PT, R19.reuse, R15, PT ;  /* 0x0000000f1300720c */ /* 0x040fe20003f24070 */
[----:B------:R-:W-:Y:S01]  /*15d0*/  @!P6 IMAD.IADD R2, R2, 0x1, -R19 ;  /* 0x000000010202e824 */ /* 0x000fe200078e0a13 */
[----:B------:R-:W-:Y:S01]  /*15e0*/  CS2R R26, SRZ ;  /* 0x00000000001a7805 */ /* 0x000fe2000001ff00 */
[----:B------:R-:W-:Y:S01]  /*15f0*/  @!P0 IMAD.MOV R11, RZ, RZ, -R11 ;  /* 0x000000ffff0b8224 */ /* 0x000fe200078e0a0b */
[----:B------:R-:W-:Y:S01]  /*1600*/  CS2R R28, SRZ ;  /* 0x00000000001c7805 */ /* 0x000fe2000001ff00 */
[----:B------:R-:W-:Y:S01]  /*1610*/  @!P2 IMAD.MOV R10, RZ, RZ, -R10 ;  /* 0x000000ffff0aa224 */ /* 0x000fe200078e0a0a */
[C---:B------:R-:W-:Y:S01]  /*1620*/  ISETP.GT.U32.AND P2, PT, R19.reuse, R17, PT ;  /* 0x000000111300720c */ /* 0x040fe20003f44070 */
[----:B------:R-:W-:Y:S01]  /*1630*/  @!P4 IMAD.IADD R16, R16, 0x1, -R19 ;  /* 0x000000011010c824 */ /* 0x000fe200078e0a13 */
[----:B------:R-:W-:Y:S01]  /*1640*/  ISETP.GT.U32.AND P0, PT, R19, R2, PT ;  /* 0x000000021300720c */ /* 0x000fe20003f04070 */
[----:B------:R-:W-:Y:S01]  /*1650*/  IMAD.SHL.U32 R3, R137, 0x2, RZ ;  /* 0x0000000289037824 */ /* 0x000fe200078e00ff */
[----:B------:R-:W-:Y:S01]  /*1660*/  ISETP.GE.AND P4, PT, R30, RZ, PT ;  /* 0x000000ff1e00720c */ /* 0x000fe20003f86270 */
[----:B------:R-:W-:Y:S01]  /*1670*/  @!P3 IMAD.MOV R7, RZ, RZ, -R7 ;  /* 0x000000ffff07b224 */ /* 0x000fe200078e0a07 */
[C---:B------:R-:W-:Y:S01]  /*1680*/  ISETP.GT.U32.AND P3, PT, R19.reuse, R13, PT ;  /* 0x0000000d1300720c */ /* 0x040fe20003f64070 */
[----:B------:R-:W-:Y:S01]  /*1690*/  @!P5 IMAD.MOV R8, RZ, RZ, -R8 ;  /* 0x000000ffff08d224 */ /* 0x000fe200078e0a08 */
[----:B------:R-:W-:Y:S01]  /*16a0*/  ISETP.GT.U32.AND P5, PT, R19, R14, PT ;  /* 0x0000000e1300720c */ /* 0x000fe20003fa4070 */
[--C-:B------:R-:W-:Y:S01]  /*16b0*/  @!P1 IMAD.IADD R15, R15, 0x1, -R19.reuse ;  /* 0x000000010f0f9824 */ /* 0x100fe200078e0a13 */
[----:B------:R-:W-:Y:S01]  /*16c0*/  ISETP.GT.U32.AND P6, PT, R19, R16, PT ;  /* 0x000000101300720c */ /* 0x000fe20003fc4070 */
[----:B------:R-:W-:Y:S01]  /*16d0*/  IMAD R18, R18, UR4, RZ ;  /* 0x0000000412127c24 */ /* 0x000fe2000f8e02ff */
[----:B------:R-:W-:Y:S01]  /*16e0*/  ISETP.GE.AND P1, PT, R33, RZ, PT ;  /* 0x000000ff2100720c */ /* 0x000fe20003f26270 */
[--C-:B------:R-:W-:Y:S01]  /*16f0*/  @!P2 IMAD.IADD R17, R17, 0x1, -R19.reuse ;  /* 0x000000011111a824 */ /* 0x100fe200078e0a13 */
[----:B------:R-:W-:Y:S01]  /*1700*/  LOP3.LUT R3, R3, 0x7e, RZ, 0xc0, !PT ;  /* 0x0000007e03037812 */ /* 0x000fe200078ec0ff */
[----:B------:R-:W-:Y:S01]  /*1710*/  @!P0 IMAD.IADD R2, R2, 0x1, -R19 ;  /* 0x0000000102028824 */ /* 0x000fe200078e0a13 */
[----:B------:R-:W-:Y:S01]  /*1720*/  ISETP.GE.AND P2, PT, R34, RZ, PT ;  /* 0x000000ff2200720c */ /* 0x000fe20003f46270 */
[----:B------:R-:W-:Y:S01]  /*1730*/  @!P4 IMAD.MOV R12, RZ, RZ, -R12 ;  /* 0x000000ffff0cc224 */ /* 0x000fe200078e0a0c */
[----:B------:R-:W-:Y:S01]  /*1740*/  LOP3.LUT R103, R3, 0x90, R20, 0x78, !PT ;  /* 0x0000009003677812 */ /* 0x000fe200078e7814 */
[----:B------:R-:W-:Y:S01]  /*1750*/  IMAD R102, R102, 0x40, R3 ;  /* 0x0000004066667824 */ /* 0x000fe200078e0203 */
[----:B------:R-:W-:Y:S01]  /*1760*/  ISETP.NE.AND P0, PT, R21, RZ, PT ;  /* 0x000000ff1500720c */ /* 0x000fe20003f05270 */
[--C-:B------:R-:W-:Y:S01]  /*1770*/  @!P3 IMAD.IADD R13, R13, 0x1, -R19.reuse ;  /* 0x000000010d0db824 */ /* 0x100fe200078e0a13 */
[----:B------:R-:W-:Y:S01]  /*1780*/  LOP3.LUT R3, RZ, R21, RZ, 0x33, !PT ;  /* 0x00000015ff037212 */ /* 0x000fe200078e33ff */
[--C-:B------:R-:W-:Y:S01]  /*1790*/  @!P5 IMAD.IADD R14, R14, 0x1, -R19.reuse ;  /* 0x000000010e0ed824 */ /* 0x100fe200078e0a13 */
[----:B------:R-:W-:Y:S01]  /*17a0*/  ISETP.GE.AND P3, PT, R31, RZ, PT ;  /* 0x000000ff1f00720c */ /* 0x000fe20003f66270 */
[----:B------:R-:W-:Y:S01]  /*17b0*/  @!P6 IMAD.IADD R16, R16, 0x1, -R19 ;  /* 0x000000011010e824 */ /* 0x000fe200078e0a13 */
[----:B------:R-:W-:Y:S01]  /*17c0*/  SEL R0, R3, R0, !P0 ;  /* 0x0000000003007207 */ /* 0x000fe20004000000 */
[----:B------:R-:W-:Y:S01]  /*17d0*/  @!P1 IMAD.MOV R15, RZ, RZ, -R15 ;  /* 0x000000ffff0f9224 */ /* 0x000fe200078e0a0f */
[----:B------:R-:W-:Y:S01]  /*17e0*/  ISETP.GE.AND P5, PT, R32, RZ, PT ;  /* 0x000000ff2000720c */ /* 0x000fe20003fa6270 */
[----:B------:R-:W-:Y:S01]  /*17f0*/  ULDC UR4, c[0x0][0x240] ;  /* 0x0000900000047ab9 */ /* 0x000fe20000000800 */
[----:B------:R-:W-:Y:S01]  /*1800*/  ISETP.GE.AND P6, PT, R35, RZ, PT ;  /* 0x000000ff2300720c */ /* 0x000fe20003fc6270 */
[----:B------:R-:W-:Y:S01]  /*1810*/  IMAD R0, R0, UR4, RZ ;  /* 0x0000000400007c24 */ /* 0x000fe2000f8e02ff */
[----:B------:R-:W-:Y:S01]  /*1820*/  ISETP.GE.AND P4, PT, R25, RZ, PT ;  /* 0x000000ff1900720c */ /* 0x000fe20003f86270 */
[----:B------:R-:W-:Y:S01]  /*1830*/  @!P2 IMAD.MOV R16, RZ, RZ, -R16 ;  /* 0x000000ffff10a224 */ /* 0x000fe200078e0a10 */
[C---:B------:R-:W-:Y:S01]  /*1840*/  LEA R122, P1, R18.reuse, UR6, 0x1 ;  /* 0x00000006127a7c11 */ /* 0x040fe2000f8208ff */
[----:B------:R-:W-:Y:S01]  /*1850*/  IMAD R165, R141, 0xe, RZ ;  /* 0x0000000e8da57824 */ /* 0x000fe200078e02ff */
[C---:B------:R-:W-:Y:S01]  /*1860*/  SEL R4, R3.reuse, R4, !P0 ;  /* 0x0000000403047207 */ /* 0x040fe20004000000 */
[----:B------:R-:W-:Y:S01]  /*1870*/  @!P3 IMAD.MOV R13, RZ, RZ, -R13 ;  /* 0x000000ffff0db224 */ /* 0x000fe200078e0a0d */
[----:B------:R-:W-:Y:S01]  /*1880*/  LEA.HI.X.SX32 R175, R18, UR7, 0x1, P1 ;  /* 0x0000000712af7c11 */ /* 0x000fe200088f0eff */
[----:B------:R-:W-:Y:S01]  /*1890*/  ULDC.64 UR6, c[0x0][0x218] ;  /* 0x0000860000067ab9 */ /* 0x000fe20000000a00 */
[C---:B------:R-:W-:Y:S01]  /*18a0*/  SEL R5, R3.reuse, R5, !P0 ;  /* 0x0000000503057207 */ /* 0x040fe20004000000 */
[----:B------:R-:W-:Y:S01]  /*18b0*/  @!P5 IMAD.MOV R14, RZ, RZ, -R14 ;  /* 0x000000ffff0ed224 */ /* 0x000fe200078e0a0e */
[C---:B------:R-:W-:Y:S01]  /*18c0*/  LEA R208, P2, R0.reuse, UR6, 0x1 ;  /* 0x0000000600d07c11 */ /* 0x040fe2000f8408ff */
[----:B------:R-:W-:Y:S01]  /*18d0*/  @!P6 IMAD.MOV R2, RZ, RZ, -R2 ;  /* 0x000000ffff02e224 */ /* 0x000fe200078e0a02 */
[C---:B------:R-:W-:Y:S01]  /*18e0*/  SEL R6, R3.reuse, R6, !P0 ;  /* 0x0000000603067207 */ /* 0x040fe20004000000 */
[----:B------:R-:W-:Y:S01]  /*18f0*/  @!P4 IMAD.MOV R17, RZ, RZ, -R17 ;  /* 0x000000ffff11c224 */ /* 0x000fe200078e0a11 */
[----:B------:R-:W-:Y:S01]  /*1900*/  LEA.HI.X.SX32 R209, R0, UR7, 0x1, P2 ;  /* 0x0000000700d17c11 */ /* 0x000fe200090f0eff */
[----:B------:R-:W-:Y:S01]  /*1910*/  IMAD R4, R4, UR4, RZ ;  /* 0x0000000404047c24 */ /* 0x000fe2000f8e02ff */
[----:B------:R-:W0:Y:S01]  /*1920*/  LDC R0, c[0x0][0x23c] ;  /* 0x00008f00ff007b82 */ /* 0x000e220000000800 */
[----:B------:R-:W-:Y:S01]  /*1930*/  SEL R7, R3, R7, !P0 ;  /* 0x0000000703077207 */ /* 0x000fe20004000000 */
[----:B------:R-:W-:Y:S01]  /*1940*/  IMAD R5, R5, UR4, RZ ;  /* 0x0000000405057c24 */ /* 0x000fe2000f8e02ff */
[C---:B------:R-:W-:Y:S01]  /*1950*/  SEL R8, R3.reuse, R8, !P0 ;  /* 0x0000000803087207 */ /* 0x040fe20004000000 */
[----:B------:R-:W-:Y:S01]  /*1960*/  IMAD R6, R6, UR4, RZ ;  /* 0x0000000406067c24 */ /* 0x000fe2000f8e02ff */
        /* <DEDUP_REMOVED lines=14> */
[----:B------:R-:W-:Y:S01]  /*1a50*/  SEL R16, R3, R16, !P0 ;  /* 0x0000001003107207 */ /* 0x000fe20004000000 */
[----:B------:R-:W-:Y:S01]  /*1a60*/  IMAD R163, R141, 0xd, RZ ;  /* 0x0000000d8da37824 */ /* 0x000fe200078e02ff */
[----:B------:R-:W-:Y:S01]  /*1a70*/  SEL R2, R3, R2, !P0 ;  /* 0x0000000203027207 */ /* 0x000fe20004000000 */
[----:B------:R-:W-:Y:S01]  /*1a80*/  IMAD R15, R15, UR4, RZ ;  /* 0x000000040f0f7c24 */ /* 0x000fe2000f8e02ff */
[----:B------:R-:W-:Y:S01]  /*1a90*/  SEL R3, R3, R17, !P0 ;  /* 0x0000001103037207 */ /* 0x000fe20004000000 */
[----:B------:R-:W-:Y:S01]  /*1aa0*/  IMAD R17, R14, UR4, RZ ;  /* 0x000000040e117c24 */ /* 0x000fe2000f8e02ff */
[----:B------:R-:W-:Y:S01]  /*1ab0*/  LEA R94, P1, R4, UR6, 0x1 ;  /* 0x00000006045e7c11 */ /* 0x000fe2000f8208ff */
[----:B------:R-:W-:Y:S01]  /*1ac0*/  IMAD R89, R16, UR4, RZ ;  /* 0x0000000410597c24 */ /* 0x000fe2000f8e02ff */
[----:B------:R-:W-:Y:S01]  /*1ad0*/  LEA R90, P5, R8, UR6, 0x1 ;  /* 0x00000006085a7c11 */ /* 0x000fe2000f8a08ff */
[----:B------:R-:W-:Y:S01]  /*1ae0*/  IMAD R2, R2, UR4, RZ ;  /* 0x0000000402027c24 */ /* 0x000fe2000f8e02ff */
[----:B------:R-:W-:Y:S01]  /*1af0*/  LEA.HI.X.SX32 R95, R4, UR7, 0x1, P1 ;  /* 0x00000007045f7c11 */ /* 0x000fe200088f0eff */
[----:B------:R-:W-:Y:S01]  /*1b00*/  IMAD R3, R3, UR4, RZ ;  /* 0x0000000403037c24 */ /* 0x000fe2000f8e02ff */
[----:B------:R-:W-:Y:S01]  /*1b10*/  UIADD3 UR4, UR12, 0x2000, URZ ;  /* 0x000020000c047890 */ /* 0x000fe2000fffe03f */
[----:B------:R-:W-:Y:S01]  /*1b20*/  LEA R210, P0, R5, UR6, 0x1 ;  /* 0x0000000605d27c11 */ /* 0x000fe2000f8008ff */
[----:B------:R-:W-:Y:S01]  /*1b30*/  IMAD R161, R141, 0xc, RZ ;  /* 0x0000000c8da17824 */ /* 0x000fe200078e02ff */
[----:B------:R-:W-:Y:S01]  /*1b40*/  LEA R92, P4, R6, UR6, 0x1 ;  /* 0x00000006065c7c11 */ /* 0x000fe2000f8808ff */
[----:B------:R-:W-:Y:S01]  /*1b50*/  USHF.R.U32.HI UR4, URZ, 0x4, UR4 ;  /* 0x000000043f047899 */ /* 0x000fe20008011604 */
[----:B------:R-:W-:Y:S01]  /*1b60*/  LEA R204, P6, R7, UR6, 0x1 ;  /* 0x0000000607cc7c11 */ /* 0x000fe2000f8c08ff */
[----:B------:R-:W-:Y:S01]  /*1b70*/  IMAD R159, R141, 0xb, RZ ;  /* 0x0000000b8d9f7824 */ /* 0x000fe200078e02ff */
[----:B------:R-:W-:Y:S01]  /*1b80*/  LEA R212, P3, R9, UR6, 0x1 ;  /* 0x0000000609d47c11 */ /* 0x000fe2000f8608ff */
[----:B------:R-:W-:Y:S01]  /*1b90*/  USGXT.U32 UR4, UR4, 0xe ;  /* 0x0000000e0404789a */ /* 0x000fe20008000000 */
[----:B------:R-:W-:Y:S01]  /*1ba0*/  LEA R98, P2, R10, UR6, 0x1 ;  /* 0x000000060a627c11 */ /* 0x000fe2000f8408ff */
[----:B------:R-:W-:Y:S01]  /*1bb0*/  IMAD R157, R141, 0xa, RZ ;  /* 0x0000000a8d9d7824 */ /* 0x000fe200078e02ff */
[----:B------:R-:W-:Y:S01]  /*1bc0*/  LEA R206, P1, R11, UR6, 0x1 ;  /* 0x000000060bce7c11 */ /* 0x000fe2000f8208ff */
[----:B------:R-:W-:Y:S01]  /*1bd0*/  IMAD R155, R141, 0x9, RZ ;  /* 0x000000098d9b7824 */ /* 0x000fe200078e02ff */
[----:B------:R-:W-:Y:S01]  /*1be0*/  LOP3.LUT R137, R137, 0x1f, RZ, 0xc0, !PT ;  /* 0x0000001f89897812 */ /* 0x000fe200078ec0ff */
[C---:B------:R-:W-:Y:S01]  /*1bf0*/  IMAD.SHL.U32 R153, R141.reuse, 0x8, RZ ;  /* 0x000000088d997824 */ /* 0x040fe200078e00ff */
[----:B------:R-:W-:Y:S01]  /*1c00*/  LEA.HI.X.SX32 R91, R8, UR7, 0x1, P5 ;  /* 0x00000007085b7c11 */ /* 0x000fe2000a8f0eff */
[----:B------:R-:W-:Y:S01]  /*1c10*/  IMAD R151, R141, 0x7, RZ ;  /* 0x000000078d977824 */ /* 0x000fe200078e02ff */
[----:B------:R-:W-:Y:S01]  /*1c20*/  LEA.HI.X.SX32 R211, R5, UR7, 0x1, P0 ;  /* 0x0000000705d37c11 */ /* 0x000fe200080f0eff */
[C---:B------:R-:W-:Y:S01]  /*1c30*/  IMAD R149, R141.reuse, 0x6, RZ ;  /* 0x000000068d957824 */ /* 0x040fe200078e02ff */
[----:B------:R-:W-:Y:S01]  /*1c40*/  LEA.HI.X.SX32 R93, R6, UR7, 0x1, P4 ;  /* 0x00000007065d7c11 */ /* 0x000fe2000a0f0eff */
[----:B------:R-:W-:Y:S01]  /*1c50*/  IMAD R147, R141, 0x5, RZ ;  /* 0x000000058d937824 */ /* 0x000fe200078e02ff */
[----:B------:R-:W-:Y:S01]  /*1c60*/  LEA.HI.X.SX32 R205, R7, UR7, 0x1, P6 ;  /* 0x0000000707cd7c11 */ /* 0x000fe2000b0f0eff */
[----:B------:R-:W-:Y:S01]  /*1c70*/  IMAD.SHL.U32 R145, R141, 0x4, RZ ;  /* 0x000000048d917824 */ /* 0x000fe200078e00ff */
[----:B------:R-:W-:Y:S01]  /*1c80*/  LEA R20, P5, R15, UR6, 0x1 ;  /* 0x000000060f147c11 */ /* 0x000fe2000f8a08ff */
[----:B------:R-:W-:Y:S01]  /*1c90*/  IMAD R143, R141, 0x3, RZ ;  /* 0x000000038d8f7824 */ /* 0x000fe200078e02ff */
[----:B------:R-:W-:-:S02]  /*1ca0*/  LEA.HI.X.SX32 R213, R9, UR7, 0x1, P3 ;  /* 0x0000000709d57c11 */ /* 0x000fc400098f0eff */
[----:B------:R-:W-:Y:S02]  /*1cb0*/  CS2R R24, SRZ ;  /* 0x0000000000187805 */ /* 0x000fe4000001ff00 */
[----:B------:R-:W-:Y:S02]  /*1cc0*/  LEA.HI.X.SX32 R99, R10, UR7, 0x1, P2 ;  /* 0x000000070a637c11 */ /* 0x000fe400090f0eff */
[----:B------:R-:W-:Y:S02]  /*1cd0*/  CS2R R30, SRZ ;  /* 0x00000000001e7805 */ /* 0x000fe4000001ff00 */
[----:B------:R-:W-:Y:S02]  /*1ce0*/  LEA.HI.X.SX32 R207, R11, UR7, 0x1, P1 ;  /* 0x000000070bcf7c11 */ /* 0x000fe400088f0eff */
[----:B------:R-:W-:Y:S02]  /*1cf0*/  CS2R R32, SRZ ;  /* 0x0000000000207805 */ /* 0x000fe4000001ff00 */
[----:B------:R-:W-:-:S02]  /*1d00*/  LEA R96, P0, R12, UR6, 0x1 ;  /* 0x000000060c607c11 */ /* 0x000fc4000f8008ff */
[----:B------:R-:W-:Y:S02]  /*1d10*/  CS2R R34, SRZ ;  /* 0x0000000000227805 */ /* 0x000fe4000001ff00 */
[----:B------:R-:W-:Y:S01]  /*1d20*/  LEA R18, P4, R13, UR6, 0x1 ;  /* 0x000000060d127c11 */ /* 0x000fe2000f8808ff */
[----:B0-----:R-:W-:Y:S01]  /*1d30*/  IMAD.SHL.U32 R135, R0, 0x20, RZ ;  /* 0x0000002000877824 */ /* 0x001fe200078e00ff */
[----:B------:R-:W-:Y:S01]  /*1d40*/  LEA R16, P6, R17, UR6, 0x1 ;  /* 0x0000000611107c11 */ /* 0x000fe2000f8c08ff */
[----:B------:R-:W-:Y:S01]  /*1d50*/  IMAD R107, R137, R0, RZ ;  /* 0x00000000896b7224 */ /* 0x000fe200078e02ff */
[----:B------:R-:W-:Y:S01]  /*1d60*/  LEA R88, P3, R89, UR6, 0x1 ;  /* 0x0000000659587c11 */ /* 0x000fe2000f8608ff */
[----:B------:R-:W-:Y:S01]  /*1d70*/  IMAD.SHL.U32 R141, R141, 0x2, RZ ;  /* 0x000000028d8d7824 */ /* 0x000fe200078e00ff */
[----:B------:R-:W-:Y:S01]  /*1d80*/  LEA R22, P2, R2, UR6, 0x1 ;  /* 0x0000000602167c11 */ /* 0x000fe2000f8408ff */
[----:B------:R-:W-:Y:S01]  /*1d90*/  UIADD3.64 UR10, UR4, -UR10, URZ ;  /* 0x8000000a040a7297 */ /* 0x000fe2000fffe03f */
[----:B------:R-:W-:Y:S01]  /*1da0*/  LEA R14, P1, R3, UR6, 0x1 ;  /* 0x00000006030e7c11 */ /* 0x000fe2000f8208ff */
[----:B------:R-:W-:Y:S01]  /*1db0*/  UMOV UR6, UR4 ;  /* 0x0000000400067c82 */ /* 0x000fe20008000000 */
[----:B------:R-:W-:-:S02]  /*1dc0*/  LOP3.LUT R139, R102, 0x10, RZ, 0x3c, !PT ;  /* 0x00000010668b7812 */ /* 0x000fc400078e3cff */
[C---:B------:R-:W-:Y:S02]  /*1dd0*/  LOP3.LUT R120, R102.reuse, 0x20, RZ, 0x3c, !PT ;  /* 0x0000002066787812 */ /* 0x040fe400078e3cff */
[C---:B------:R-:W-:Y:S02]  /*1de0*/  LOP3.LUT R118, R102.reuse, 0x30, RZ, 0x3c, !PT ;  /* 0x0000003066767812 */ /* 0x040fe400078e3cff */
[C---:B------:R-:W-:Y:S02]  /*1df0*/  LOP3.LUT R116, R102.reuse, 0x40, RZ, 0x3c, !PT ;  /* 0x0000004066747812 */ /* 0x040fe400078e3cff */
[C---:B------:R-:W-:Y:S02]  /*1e00*/  LOP3.LUT R114, R102.reuse, 0x50, RZ, 0x3c, !PT ;  /* 0x0000005066727812 */ /* 0x040fe400078e3cff */
[C---:B------:R-:W-:Y:S02]  /*1e10*/  LOP3.LUT R112, R102.reuse, 0x60, RZ, 0x3c, !PT ;  /* 0x0000006066707812 */ /* 0x040fe400078e3cff */
[----:B------:R-:W-:-:S02]  /*1e20*/  LOP3.LUT R110, R102, 0x70, RZ, 0x3c, !PT ;  /* 0x00000070666e7812 */ /* 0x000fc400078e3cff */
[----:B------:R-:W-:Y:S02]  /*1e30*/  LOP3.LUT R108, R103, 0x20, RZ, 0x3c, !PT ;  /* 0x00000020676c7812 */ /* 0x000fe400078e3cff */
[----:B------:R-:W-:Y:S02]  /*1e40*/  LEA.HI.X.SX32 R21, R15, UR7, 0x1, P5 ;  /* 0x000000070f157c11 */ /* 0x000fe4000a8f0eff */
[----:B------:R-:W-:Y:S02]  /*1e50*/  LEA.HI.X.SX32 R97, R12, UR7, 0x1, P0 ;  /* 0x000000070c617c11 */ /* 0x000fe400080f0eff */
[----:B------:R-:W-:Y:S02]  /*1e60*/  LEA.HI.X.SX32 R19, R13, UR7, 0x1, P4 ;  /* 0x000000070d137c11 */ /* 0x000fe4000a0f0eff */
[----:B------:R-:W-:Y:S02]  /*1e70*/  LEA.HI.X.SX32 R17, R17, UR7, 0x1, P6 ;  /* 0x0000000711117c11 */ /* 0x000fe4000b0f0eff */
[----:B------:R-:W-:-:S02]  /*1e80*/  LEA.HI.X.SX32 R89, R89, UR7, 0x1, P3 ;  /* 0x0000000759597c11 */ /* 0x000fc400098f0eff */
[----:B------:R-:W-:Y:S02]  /*1e90*/  LEA.HI.X.SX32 R23, R2, UR7, 0x1, P2 ;  /* 0x0000000702177c11 */ /* 0x000fe400090f0eff */
[----:B------:R-:W-:Y:S01]  /*1ea0*/  LEA.HI.X.SX32 R15, R3, UR7, 0x1, P1 ;  /* 0x00000007030f7c11 */ /* 0x000fe200088f0eff */
[----:B------:R-:W-:-:S06]  /*1eb0*/  UMOV UR7, 0x80000020 ;  /* 0x8000002000077882 */ /* 0x000fcc0000000000 */
.L_x_1:
[C---:B------:R-:W-:Y:S01]  /*1ec0*/  ISETP.GT.AND P0, PT, R104.reuse, 0x2, PT ;  /* 0x000000026800780c */ /* 0x040fe20003f04270 */
[----:B------:R-:W-:Y:S01]  /*1ed0*/  IMAD.MOV.U32 R6, RZ, RZ, R122 ;  /* 0x000000ffff067224 */ /* 0x000fe200078e007a */
[----:B------:R-:W-:Y:S01]  /*1ee0*/  PRMT R179, RZ, 0x7610, R179 ;  /* 0x00007610ffb37816 */ /* 0x000fe200000000b3 */
[----:B------:R-:W-:Y:S01]  /*1ef0*/  IMAD.MOV.U32 R7, RZ, RZ, R175 ;  /* 0x000000ffff077224 */ /* 0x000fe200078e00af */
[C---:B------:R-:W-:Y:S01]  /*1f00*/  ISETP.GT.AND P1, PT, R104.reuse, 0x3, PT ;  /* 0x000000036800780c */ /* 0x040fe20003f24270 */
[----:B------:R-:W0:Y:S01]  /*1f10*/  LDC R239, c[0x0][0x238] ;  /* 0x00008e00ffef7b82 */ /* 0x000e220000000800 */
[----:B------:R-:W-:Y:S01]  /*1f20*/  PRMT R191, RZ, 0x7610, R191 ;  /* 0x00007610ffbf7816 */ /* 0x000fe200000000bf */
[--C-:B------:R-:W-:Y:S01]  /*1f30*/  IMAD.WIDE R4, R141, 0x2, R6.reuse ;  /* 0x000000028d047825 */ /* 0x100fe200078e0206 */
[C---:B------:R-:W-:Y:S02]  /*1f40*/  ISETP.GT.AND P2, PT, R104.reuse, 0x6, PT ;  /* 0x000000066800780c */ /* 0x040fe40003f44270 */
[C---:B------:R-:W-:Y:S01]  /*1f50*/  ISETP.GT.AND P3, PT, R104.reuse, 0x7, PT ;  /* 0x000000076800780c */ /* 0x040fe20003f64270 */
[--C-:B------:R-:W-:Y:S01]  /*1f60*/  IMAD.WIDE R2, R143, 0x2, R6.reuse ;  /* 0x000000028f027825 */ /* 0x100fe200078e0206 */
[C---:B------:R-:W-:Y:S01]  /*1f70*/  ISETP.GT.AND P4, PT, R104.reuse, 0x8, PT ;  /* 0x000000086800780c */ /* 0x040fe20003f84270 */
[----:B------:R1:W2:Y:S01]  /*1f80*/  @P0 LDG.E.U16 R179, desc[UR14][R4.64] ;  /* 0x0000000e04b30981 */ /* 0x0002a2000c1e1500 */
[----:B------:R-:W-:Y:S01]  /*1f90*/  ISETP.GT.AND P0, PT, R104, 0x4, PT ;  /* 0x000000046800780c */ /* 0x000fe20003f04270 */
[----:B------:R-:W-:Y:S01]  /*1fa0*/  IMAD.WIDE R12, R145, 0x2, R6 ;  /* 0x00000002910c7825 */ /* 0x000fe200078e0206 */
[----:B------:R-:W-:Y:S01]  /*1fb0*/  PRMT R187, RZ, 0x7610, R187 ;  /* 0x00007610ffbb7816 */ /* 0x000fe200000000bb */
[----:B------:R3:W4:Y:S01]  /*1fc0*/  @P1 LDG.E.U16 R191, desc[UR14][R2.64] ;  /* 0x0000000e02bf1981 */ /* 0x000722000c1e1500 */
[----:B------:R-:W-:Y:S01]  /*1fd0*/  PRMT R189, RZ, 0x7610, R189 ;  /* 0x00007610ffbd7816 */ /* 0x000fe200000000bd */
[----:B------:R-:W-:Y:S01]  /*1fe0*/  IMAD.WIDE R8, R149, 0x2, R6 ;  /* 0x0000000295087825 */ /* 0x000fe200078e0206 */
[----:B------:R-:W-:-:S02]  /*1ff0*/  PRMT R185, RZ, 0x7610, R185 ;  /* 0x00007610ffb97816 */ /* 0x000fc400000000b9 */
[----:B------:R-:W-:Y:S01]  /*2000*/  PRMT R175, RZ, 0x7610, R175 ;  /* 0x00007610ffaf7816 */ /* 0x000fe200000000af */
[----:B-1----:R-:W-:Y:S01]  /*2010*/  IMAD.WIDE R4, R151, 0x2, R6 ;  /* 0x0000000297047825 */ /* 0x002fe200078e0206 */
[C---:B------:R-:W-:Y:S01]  /*2020*/  ISETP.GT.AND P1, PT, R104.reuse, 0x5, PT ;  /* 0x000000056800780c */ /* 0x040fe20003f24270 */
[----:B------:R1:W5:Y:S01]  /*2030*/  @P2 LDG.E.U16 R189, desc[UR14][R8.64] ;  /* 0x0000000e08bd2981 */ /* 0x000362000c1e1500 */
[----:B------:R-:W-:Y:S01]  /*2040*/  PRMT R195, RZ, 0x7610, R195 ;  /* 0x00007610ffc37816 */ /* 0x000fe200000000c3 */
[--C-:B---3--:R-:W-:Y:S01]  /*2050*/  IMAD.WIDE R2, R153, 0x2, R6.reuse ;  /* 0x0000000299027825 */ /* 0x108fe200078e0206 */
[C---:B------:R-:W-:Y:S01]  /*2060*/  ISETP.GT.AND P2, PT, R104.reuse, 0xb, PT ;  /* 0x0000000b6800780c */ /* 0x040fe20003f44270 */
[----:B------:R3:W5:Y:S01]  /*2070*/  @P0 LDG.E.U16 R187, desc[UR14][R12.64] ;  /* 0x0000000e0cbb0981 */ /* 0x000762000c1e1500 */
[C---:B------:R-:W-:Y:S01]  /*2080*/  ISETP.GT.AND P0, PT, R104.reuse, 0x9, PT ;  /* 0x000000096800780c */ /* 0x040fe20003f04270 */
[----:B------:R-:W-:Y:S02]  /*2090*/  IMAD.WIDE R10, R147, 0x2, R6 ;  /* 0x00000002930a7825 */ /* 0x000fe400078e0206 */
[----:B------:R-:W5:Y:S01]  /*20a0*/  @P3 LDG.E.U16 R185, desc[UR14][R4.64] ;  /* 0x0000000e04b93981 */ /* 0x000f62000c1e1500 */
[----:B------:R-:W-:-:S03]  /*20b0*/  ISETP.GT.AND P3, PT, R104, 0xc, PT ;  /* 0x0000000c6800780c */ /* 0x000fc60003f64270 */
[----:B------:R3:W2:Y:S01]  /*20c0*/  @P4 LDG.E.U16 R175, desc[UR14][R2.64] ;  /* 0x0000000e02af4981 */ /* 0x0006a2000c1e1500 */
[C---:B------:R-:W-:Y:S01]  /*20d0*/  ISETP.GT.AND P4, PT, R104.reuse, 0xd, PT ;  /* 0x0000000d6800780c */ /* 0x040fe20003f84270 */
[----:B-1----:R-:W-:Y:S01]  /*20e0*/  IMAD.WIDE R8, R159, 0x2, R6 ;  /* 0x000000029f087825 */ /* 0x002fe200078e0206 */
[----:B------:R-:W-:Y:S01]  /*20f0*/  PRMT R0, RZ, 0x7610, R0 ;  /* 0x00007610ff007816 */ /* 0x000fe20000000000 */
[----:B------:R1:W5:Y:S01]  /*2100*/  @P1 LDG.E.U16 R195, desc[UR14][R10.64] ;  /* 0x0000000e0ac31981 */ /* 0x000362000c1e1500 */
[----:B------:R-:W-:Y:S01]  /*2110*/  PRMT R183, RZ, 0x7610, R183 ;  /* 0x00007610ffb77816 */ /* 0x000fe200000000b7 */
[----:B---3--:R-:W-:Y:S01]  /*2120*/  IMAD.WIDE R12, R163, 0x2, R6 ;  /* 0x00000002a30c7825 */ /* 0x008fe200078e0206 */
[----:B------:R-:W-:Y:S02]  /*2130*/  PRMT R177, RZ, 0x7610, R177 ;  /* 0x00007610ffb17816 */ /* 0x000fe400000000b1 */
[----:B------:R-:W-:Y:S01]  /*2140*/  PRMT R193, RZ, 0x7610, R193 ;  /* 0x00007610ffc17816 */ /* 0x000fe200000000c1 */
[--C-:B------:R-:W-:Y:S01]  /*2150*/  IMAD.WIDE R2, R155, 0x2, R6.reuse ;  /* 0x000000029b027825 */ /* 0x100fe200078e0206 */
[C---:B------:R-:W-:Y:S01]  /*2160*/  ISETP.GT.AND P1, PT, R104.reuse, 0xa, PT ;  /* 0x0000000a6800780c */ /* 0x040fe20003f24270 */
[----:B------:R-:W3:Y:S02]  /*2170*/  @P2 LDG.E.U16 R183, desc[UR14][R8.64] ;  /* 0x0000000e08b72981 */ /* 0x000ee4000c1e1500 */
[----:B-1----:R-:W-:Y:S01]  /*2180*/  IMAD.WIDE R10, R161, 0x2, R6 ;  /* 0x00000002a10a7825 */ /* 0x002fe200078e0206 */
[C---:B------:R-:W-:Y:S01]  /*2190*/  ISETP.GT.AND P2, PT, R104.reuse, 0x10, PT ;  /* 0x000000106800780c */ /* 0x040fe20003f44270 */
[----:B------:R1:W4:Y:S01]  /*21a0*/  @P0 LDG.E.U16 R0, desc[UR14][R2.64] ;  /* 0x0000000e02000981 */ /* 0x000322000c1e1500 */
[----:B------:R-:W-:-:S03]  /*21b0*/  ISETP.GT.AND P0, PT, R104, 0xe, PT ;  /* 0x0000000e6800780c */ /* 0x000fc60003f04270 */
[----:B------:R0:W5:Y:S01]  /*21c0*/  @P3 LDG.E.U16 R177, desc[UR14][R10.64] ;  /* 0x0000000e0ab13981 */ /* 0x000162000c1e1500 */
[----:B------:R-:W-:-:S03]  /*21d0*/  ISETP.GT.AND P3, PT, R104, 0x11, PT ;  /* 0x000000116800780c */ /* 0x000fc60003f64270 */
[----:B------:R0:W5:Y:S01]  /*21e0*/  @P4 LDG.E.U16 R193, desc[UR14][R12.64] ;  /* 0x0000000e0cc14981 */ /* 0x000162000c1e1500 */
[C---:B------:R-:W-:Y:S01]  /*21f0*/  ISETP.GT.AND P4, PT, R104.reuse, 0x12, PT ;  /* 0x000000126800780c */ /* 0x040fe20003f84270 */
[----:B------:R-:W-:Y:S01]  /*2200*/  IMAD.WIDE R4, R157, 0x2, R6 ;  /* 0x000000029d047825 */ /* 0x000fe200078e0206 */
[----:B------:R-:W-:Y:S02]  /*2210*/  PRMT R181, RZ, 0x7610, R181 ;  /* 0x00007610ffb57816 */ /* 0x000fe400000000b5 */
[----:B------:R-:W-:Y:S01]  /*2220*/  PRMT R199, RZ, 0x7610, R199 ;  /* 0x00007610ffc77816 */ /* 0x000fe200000000c7 */
[----:B-1----:R-:W-:Y:S01]  /*2230*/  IMAD.WIDE R2, R165, 0x2, R6 ;  /* 0x00000002a5027825 */ /* 0x002fe200078e0206 */
[----:B------:R-:W-:Y:S02]  /*2240*/  PRMT R203, RZ, 0x7610, R203 ;  /* 0x00007610ffcb7816 */ /* 0x000fe400000000cb */
[----:B------:R1:W3:Y:S01]  /*2250*/  @P1 LDG.E.U16 R181, desc[UR14][R4.64] ;  /* 0x0000000e04b51981 */ /* 0x0002e2000c1e1500 */
[----:B------:R-:W-:Y:S01]  /*2260*/  PRMT R122, RZ, 0x7610, R122 ;  /* 0x00007610ff7a7816 */ /* 0x000fe2000000007a */
[----:B------:R-:W-:Y:S01]  /*2270*/  IMAD.WIDE R8, R169, 0x2, R6 ;  /* 0x00000002a9087825 */ /* 0x000fe200078e0206 */
[----:B------:R-:W-:Y:S01]  /*2280*/  PRMT R201, RZ, 0x7610, R201 ;  /* 0x00007610ffc97816 */ /* 0x000fe200000000c9 */
[----:B------:R1:W5:Y:S01]  /*2290*/  @P0 LDG.E.U16 R199, desc[UR14][R2.64] ;  /* 0x0000000e02c70981 */ /* 0x000362000c1e1500 */
[----:B------:R-:W-:Y:S01]  /*22a0*/  ISETP.GT.AND P1, PT, R104, 0xf, PT ;  /* 0x0000000f6800780c */ /* 0x000fe20003f24270 */
[----:B0-----:R-:W-:-:S04]  /*22b0*/  IMAD.WIDE R10, R171, 0x2, R6 ;  /* 0x00000002ab0a7825 */ /* 0x001fc800078e0206 */
[----:B------:R-:W-:Y:S01]  /*22c0*/  IMAD.WIDE R12, R173, 0x2, R6 ;  /* 0x00000002ad0c7825 */ /* 0x000fe200078e0206 */
[----:B------:R0:W4:Y:S01]  /*22d0*/  @P2 LDG.E.U16 R203, desc[UR14][R8.64] ;  /* 0x0000000e08cb2981 */ /* 0x000122000c1e1500 */
[C---:B------:R-:W-:Y:S02]  /*22e0*/  ISETP.GT.AND P0, PT, R104.reuse, 0x13, PT ;  /* 0x000000136800780c */ /* 0x040fe40003f04270 */
[C---:B------:R-:W-:Y:S01]  /*22f0*/  ISETP.GT.AND P2, PT, R104.reuse, 0x15, PT ;  /* 0x000000156800780c */ /* 0x040fe20003f44270 */
[----:B------:R0:W3:Y:S01]  /*2300*/  @P3 LDG.E.U16 R122, desc[UR14][R10.64] ;  /* 0x0000000e0a7a3981 */ /* 0x0000e2000c1e1500 */
[----:B------:R-:W-:-:S03]  /*2310*/  ISETP.GT.AND P3, PT, R104, 0x16, PT ;  /* 0x000000166800780c */ /* 0x000fc60003f64270 */
[----:B------:R0:W5:Y:S01]  /*2320*/  @P4 LDG.E.U16 R201, desc[UR14][R12.64] ;  /* 0x0000000e0cc94981 */ /* 0x000162000c1e1500 */
[C---:B------:R-:W-:Y:S01]  /*2330*/  ISETP.GT.AND P4, PT, R104.reuse, 0x17, PT ;  /* 0x000000176800780c */ /* 0x040fe20003f84270 */
[----:B-1----:R-:W-:Y:S01]  /*2340*/  IMAD.WIDE R4, R167, 0x2, R6 ;  /* 0x00000002a7047825 */ /* 0x002fe200078e0206 */
[----:B------:R-:W-:Y:S02]  /*2350*/  PRMT R197, RZ, 0x7610, R197 ;  /* 0x00007610ffc57816 */ /* 0x000fe400000000c5 */
[----:B------:R-:W-:Y:S01]  /*2360*/  PRMT R215, RZ, 0x7610, R215 ;  /* 0x00007610ffd77816 */ /* 0x000fe200000000d7 */
[----:B------:R-:W-:Y:S01]  /*2370*/  IMAD.WIDE R2, R133, 0x2, R6 ;  /* 0x0000000285027825 */ /* 0x000fe200078e0206 */
[----:B------:R-:W-:Y:S02]  /*2380*/  PRMT R219, RZ, 0x7610, R219 ;  /* 0x00007610ffdb7816 */ /* 0x000fe400000000db */
[----:B------:R1:W5:Y:S01]  /*2390*/  @P1 LDG.E.U16 R197, desc[UR14][R4.64] ;  /* 0x0000000e04c51981 */ /* 0x000362000c1e1500 */
[----:B------:R-:W-:Y:S01]  /*23a0*/  PRMT R221, RZ, 0x7610, R221 ;  /* 0x00007610ffdd7816 */ /* 0x000fe200000000dd */
[----:B0-----:R-:W-:Y:S01]  /*23b0*/  IMAD.WIDE R8, R129, 0x2, R6 ;  /* 0x0000000281087825 */ /* 0x001fe200078e0206 */
[----:B------:R-:W-:Y:S01]  /*23c0*/  PRMT R223, RZ, 0x7610, R223 ;  /* 0x00007610ffdf7816 */ /* 0x000fe200000000df */
[----:B------:R0:W5:Y:S01]  /*23d0*/  @P0 LDG.E.U16 R215, desc[UR14][R2.64] ;  /* 0x0000000e02d70981 */ /* 0x000162000c1e1500 */
[----:B------:R-:W-:Y:S01]  /*23e0*/  ISETP.GT.AND P1, PT, R104, 0x14, PT ;  /* 0x000000146800780c */ /* 0x000fe20003f24270 */
[----:B------:R-:W-:-:S04]  /*23f0*/  IMAD.WIDE R10, R127, 0x2, R6 ;  /* 0x000000027f0a7825 */ /* 0x000fc800078e0206 */
[----:B------:R-:W-:Y:S01]  /*2400*/  IMAD.WIDE R12, R131, 0x2, R6 ;  /* 0x00000002830c7825 */ /* 0x000fe200078e0206 */
[----:B------:R0:W5:Y:S01]  /*2410*/  @P2 LDG.E.U16 R219, desc[UR14][R8.64] ;  /* 0x0000000e08db2981 */ /* 0x000162000c1e1500 */
[C---:B------:R-:W-:Y:S02]  /*2420*/  ISETP.GT.AND P0, PT, R104.reuse, 0x18, PT ;  /* 0x000000186800780c */ /* 0x040fe40003f04270 */
[C---:B------:R-:W-:Y:S01]  /*2430*/  ISETP.GT.AND P2, PT, R104.reuse, 0x1a, PT ;  /* 0x0000001a6800780c */ /* 0x040fe20003f44270 */
[----:B------:R0:W5:Y:S01]  /*2440*/  @P3 LDG.E.U16 R221, desc[UR14][R10.64] ;  /* 0x0000000e0add3981 */ /* 0x000162000c1e1500 */
[----:B------:R-:W-:-:S03]  /*2450*/  ISETP.GT.AND P3, PT, R104, 0x1b, PT ;  /* 0x0000001b6800780c */ /* 0x000fc60003f64270 */
[----:B------:R0:W5:Y:S01]  /*2460*/  @P4 LDG.E.U16 R223, desc[UR14][R12.64] ;  /* 0x0000000e0cdf4981 */ /* 0x000162000c1e1500 */
[C---:B------:R-:W-:Y:S01]  /*2470*/  ISETP.GT.AND P4, PT, R104.reuse, 0x1c, PT ;  /* 0x0000001c6800780c */ /* 0x040fe20003f84270 */
[----:B-1----:R-:W-:Y:S01]  /*2480*/  IMAD.WIDE R4, R105, 0x2, R6 ;  /* 0x0000000269047825 */ /* 0x002fe200078e0206 */
[----:B------:R-:W-:Y:S02]  /*2490*/  PRMT R217, RZ, 0x7610, R217 ;  /* 0x00007610ffd97816 */ /* 0x000fe400000000d9 */
[----:B------:R-:W-:Y:S01]  /*24a0*/  PRMT R225, RZ, 0x7610, R225 ;  /* 0x00007610ffe17816 */ /* 0x000fe200000000e1 */
[----:B0-----:R-:W-:Y:S01]  /*24b0*/  IMAD.WIDE R2, R123, 0x2, R6 ;  /* 0x000000027b027825 */ /* 0x001fe200078e0206 */
[----:B------:R-:W-:Y:S02]  /*24c0*/  PRMT R227, RZ, 0x7610, R227 ;  /* 0x00007610ffe37816 */ /* 0x000fe400000000e3 */
[----:B------:R0:W5:Y:S01]  /*24d0*/  @P1 LDG.E.U16 R217, desc[UR14][R4.64] ;  /* 0x0000000e04d91981 */ /* 0x000162000c1e1500 */
[----:B------:R-:W-:Y:S01]  /*24e0*/  PRMT R229, RZ, 0x7610, R229 ;  /* 0x00007610ffe57816 */ /* 0x000fe200000000e5 */
[----:B------:R-:W-:Y:S01]  /*24f0*/  IMAD.WIDE R8, R119, 0x2, R6 ;  /* 0x0000000277087825 */ /* 0x000fe200078e0206 */
[----:B------:R-:W-:Y:S01]  /*2500*/  PRMT R231, RZ, 0x7610, R231 ;  /* 0x00007610ffe77816 */ /* 0x000fe200000000e7 */
[----:B------:R-:W3:Y:S01]  /*2510*/  @P0 LDG.E.U16 R225, desc[UR14][R2.64] ;  /* 0x0000000e02e10981 */ /* 0x000ee2000c1e1500 */
[----:B------:R-:W-:Y:S01]  /*2520*/  ISETP.GT.AND P1, PT, R104, 0x19, PT ;  /* 0x000000196800780c */ /* 0x000fe20003f24270 */
[----:B------:R-:W-:-:S04]  /*2530*/  IMAD.WIDE R10, R125, 0x2, R6 ;  /* 0x000000027d0a7825 */ /* 0x000fc800078e0206 */
[--C-:B------:R-:W-:Y:S01]  /*2540*/  IMAD.WIDE R12, R115, 0x2, R6.reuse ;  /* 0x00000002730c7825 */ /* 0x100fe200078e0206 */
[----:B------:R-:W5:Y:S01]  /*2550*/  @P2 LDG.E.U16 R227, desc[UR14][R8.64] ;  /* 0x0000000e08e32981 */ /* 0x000f62000c1e1500 */
[C---:B------:R-:W-:Y:S02]  /*2560*/  ISETP.GT.AND P2, PT, R104.reuse, 0x1, PT ;  /* 0x000000016800780c */ /* 0x040fe40003f44270 */
[C---:B------:R-:W-:Y:S01]  /*2570*/  ISETP.GT.AND P5, PT, R104.reuse, 0x1f, PT ;  /* 0x0000001f6800780c */ /* 0x040fe20003fa4270 */
[----:B------:R1:W5:Y:S01]  /*2580*/  @P3 LDG.E.U16 R229, desc[UR14][R10.64] ;  /* 0x0000000e0ae53981 */ /* 0x000362000c1e1500 */
[C---:B------:R-:W-:Y:S02]  /*2590*/  ISETP.GT.AND P3, PT, R104.reuse, 0x1d, PT ;  /* 0x0000001d6800780c */ /* 0x040fe40003f64270 */
[C---:B------:R-:W-:Y:S01]  /*25a0*/  ISETP.GT.AND P0, PT, R104.reuse, RZ, PT ;  /* 0x000000ff6800720c */ /* 0x040fe20003f04270 */
[----:B------:R-:W5:Y:S01]  /*25b0*/  @P4 LDG.E.U16 R231, desc[UR14][R12.64] ;  /* 0x0000000e0ce74981 */ /* 0x000f62000c1e1500 */
[----:B------:R-:W-:Y:S01]  /*25c0*/  ISETP.GT.AND P4, PT, R104, 0x1e, PT ;  /* 0x0000001e6800780c */ /* 0x000fe20003f84270 */
[----:B0-----:R-:W-:Y:S01]  /*25d0*/  IMAD.WIDE R4, R121, 0x2, R6 ;  /* 0x0000000279047825 */ /* 0x001fe200078e0206 */
[----:B------:R-:W-:-:S02]  /*25e0*/  PRMT R124, RZ, 0x7610, R124 ;  /* 0x00007610ff7c7816 */ /* 0x000fc4000000007c */
[----:B------:R-:W-:Y:S01]  /*25f0*/  PRMT R126, RZ, 0x7610, R126 ;  /* 0x00007610ff7e7816 */ /* 0x000fe2000000007e */
[----:B-1----:R-:W-:Y:S01]  /*2600*/  IMAD.WIDE R10, R239, 0x2, R6 ;  /* 0x00000002ef0a7825 */ /* 0x002fe200078e0206 */
[----:B------:R-:W-:Y:S02]  /*2610*/  PRMT R237, RZ, 0x7610, R237 ;  /* 0x00007610ffed7816 */ /* 0x000fe400000000ed */
[----:B------:R0:W5:Y:S01]  /*2620*/  @P1 LDG.E.U16 R124, desc[UR14][R4.64] ;  /* 0x0000000e047c1981 */ /* 0x000162000c1e1500 */
[----:B------:R-:W-:Y:S01]  /*2630*/  PRMT R235, RZ, 0x7610, R235 ;  /* 0x00007610ffeb7816 */ /* 0x000fe200000000eb */
[----:B------:R-:W-:Y:S01]  /*2640*/  IMAD.WIDE R2, R113, 0x2, R6 ;  /* 0x0000000271027825 */ /* 0x000fe200078e0206 */
[----:B------:R-:W-:Y:S01]  /*2650*/  PRMT R233, RZ, 0x7610, R233 ;  /* 0x00007610ffe97816 */ /* 0x000fe200000000e9 */
[----:B------:R-:W5:Y:S01]  /*2660*/  @P2 LDG.E.U16 R126, desc[UR14][R10.64] ;  /* 0x0000000e0a7e2981 */ /* 0x000f62000c1e1500 */
[----:B------:R-:W-:Y:S01]  /*2670*/  PRMT R239, RZ, 0x7610, R239 ;  /* 0x00007610ffef7816 */ /* 0x000fe200000000ef */
[----:B------:R-:W-:-:S02]  /*2680*/  IMAD.WIDE R8, R117, 0x2, R6 ;  /* 0x0000000275087825 */ /* 0x000fc400078e0206 */
[----:B------:R-:W5:Y:S02]  /*2690*/  @P3 LDG.E.U16 R237, desc[UR14][R2.64] ;  /* 0x0000000e02ed3981 */ /* 0x000f64000c1e1500 */
[----:B0-----:R-:W-:Y:S02]  /*26a0*/  IMAD.WIDE R4, R111, 0x2, R6 ;  /* 0x000000026f047825 */ /* 0x001fe400078e0206 */
[----:B------:R-:W5:Y:S04]  /*26b0*/  @P5 LDG.E.U16 R233, desc[UR14][R8.64] ;  /* 0x0000000e08e95981 */ /* 0x000f68000c1e1500 */
[----:B------:R0:W5:Y:S04]  /*26c0*/  @P4 LDG.E.U16 R235, desc[UR14][R4.64] ;  /* 0x0000000e04eb4981 */ /* 0x000168000c1e1500 */
[----:B------:R-:W5:Y:S01]  /*26d0*/  @P0 LDG.E.U16 R239, desc[UR14][R6.64] ;  /* 0x0000000e06ef0981 */ /* 0x000f62000c1e1500 */
[----:B------:R-:W-:Y:S01]  /*26e0*/  BAR.SYNC.DEFER_BLOCKING 0x0 ;  /* 0x0000000000007b1d */ /* 0x000fe20000010000 */
[----:B------:R-:W-:Y:S01]  /*26f0*/  ISETP.GE.AND P1, PT, R137, R104, PT ;  /* 0x000000688900720c */ /* 0x000fe20003f26270 */
[----:B------:R-:W-:-:S02]  /*2700*/  IMAD.MOV.U32 R12, RZ, RZ, R14 ;  /* 0x000000ffff0c7224 */ /* 0x000fc400078e000e */
[----:B------:R-:W-:Y:S01]  /*2710*/  IMAD.MOV.U32 R13, RZ, RZ, R15 ;  /* 0x000000ffff0d7224 */ /* 0x000fe200078e000f */
[----:B------:R-:W-:Y:S01]  /*2720*/  PRMT R128, RZ, 0x7610, R128 ;  /* 0x00007610ff807816 */ /* 0x000fe20000000080 */
[----:B------:R-:W-:Y:S01]  /*2730*/  IMAD.WIDE R14, R107, 0x2, R12 ;  /* 0x000000026b0e7825 */ /* 0x000fe200078e020c */
[----:B------:R-:W-:-:S03]  /*2740*/  PRMT R241, RZ, 0x7610, R241 ;  /* 0x00007610fff17816 */ /* 0x000fc600000000f1 */
[----:B0-----:R-:W-:Y:S02]  /*2750*/  IMAD.MOV.U32 R4, RZ, RZ, R18 ;  /* 0x000000ffff047224 */ /* 0x001fe400078e0012 */
[----:B------:R-:W-:Y:S02]  /*2760*/  IMAD.MOV.U32 R5, RZ, RZ, R19 ;  /* 0x000000ffff057224 */ /* 0x000fe400078e0013 */
[----:B------:R-:W-:Y:S02]  /*2770*/  IMAD.MOV.U32 R2, RZ, RZ, R16 ;  /* 0x000000ffff027224 */ /* 0x000fe400078e0010 */
[----:B------:R-:W-:Y:S02]  /*2780*/  IMAD.MOV.U32 R3, RZ, RZ, R17 ;  /* 0x000000ffff037224 */ /* 0x000fe400078e0011 */
[----:B------:R-:W-:Y:S02]  /*2790*/  IMAD.MOV.U32 R8, RZ, RZ, R20 ;  /* 0x000000ffff087224 */ /* 0x000fe400078e0014 */
[----:B------:R-:W-:Y:S01]  /*27a0*/  IMAD.MOV.U32 R9, RZ, RZ, R21 ;  /* 0x000000ffff097224 */ /* 0x000fe200078e0015 */
[----:B------:R0:W5:Y:S01]  /*27b0*/  @!P1 LDG.E.U16 R128, desc[UR14][R14.64] ;  /* 0x0000000e0e809981 */ /* 0x000162000c1e1500 */
[----:B------:R-:W-:-:S02]  /*27c0*/  IMAD.MOV.U32 R10, RZ, RZ, R88 ;  /* 0x000000ffff0a7224 */ /* 0x000fc400078e0058 */
[----:B------:R-:W-:Y:S01]  /*27d0*/  IMAD.MOV.U32 R11, RZ, RZ, R89 ;  /* 0x000000ffff0b7224 */ /* 0x000fe200078e0059 */
[----:B------:R-:W-:Y:S01]  /*27e0*/  PRMT R130, RZ, 0x7610, R130 ;  /* 0x00007610ff827816 */ /* 0x000fe20000000082 */
[----:B------:R-:W-:Y:S01]  /*27f0*/  IMAD.WIDE R20, R107, 0x2, R8 ;  /* 0x000000026b147825 */ /* 0x000fe200078e0208 */
[----:B------:R-:W-:-:S03]  /*2800*/  PRMT R243, RZ, 0x7610, R243 ;  /* 0x00007610fff37816 */ /* 0x000fc600000000f3 */
[----:B0-----:R-:W-:Y:S02]  /*2810*/  IMAD.MOV.U32 R14, RZ, RZ, R22 ;  /* 0x000000ffff0e7224 */ /* 0x001fe400078e0016 */
[----:B------:R-:W-:Y:S01]  /*2820*/  IMAD.MOV.U32 R15, RZ, RZ, R23 ;  /* 0x000000ffff0f7224 */ /* 0x000fe200078e0017 */
[----:B------:R-:W-:Y:S01]  /*2830*/  PRMT R132, RZ, 0x7610, R132 ;  /* 0x00007610ff847816 */ /* 0x000fe20000000084 */
[C---:B------:R-:W-:Y:S01]  /*2840*/  IMAD.WIDE R18, R107.reuse, 0x2, R10 ;  /* 0x000000026b127825 */ /* 0x040fe200078e020a */
[----:B------:R-:W-:Y:S01]  /*2850*/  PRMT R245, RZ, 0x7610, R245 ;  /* 0x00007610fff57816 */ /* 0x000fe200000000f5 */
[----:B------:R-:W5:Y:S02]  /*2860*/  @!P1 LDG.E.U16 R243, desc[UR14][R20.64] ;  /* 0x0000000e14f39981 */ /* 0x000f64000c1e1500 */
[C---:B------:R-:W-:Y:S02]  /*2870*/  IMAD.WIDE R16, R107.reuse, 0x2, R14 ;  /* 0x000000026b107825 */ /* 0x040fe400078e020e */
[----:B------:R0:W5:Y:S02]  /*2880*/  @!P1 LDG.E.U16 R130, desc[UR14][R18.64] ;  /* 0x0000000e12829981 */ /* 0x000164000c1e1500 */
[----:B------:R-:W-:-:S02]  /*2890*/  IMAD.WIDE R22, R107, 0x2, R2 ;  /* 0x000000026b167825 */ /* 0x000fc400078e0202 */
[----:B------:R1:W5:Y:S02]  /*28a0*/  @!P1 LDG.E.U16 R241, desc[UR14][R16.64] ;  /* 0x0000000e10f19981 */ /* 0x000364000c1e1500 */
[----:B------:R-:W-:Y:S02]  /*28b0*/  IMAD.WIDE R88, R107, 0x2, R4 ;  /* 0x000000026b587825 */ /* 0x000fe400078e0204 */
[----:B------:R1:W5:Y:S02]  /*28c0*/  @!P1 LDG.E.U16 R132, desc[UR14][R22.64] ;  /* 0x0000000e16849981 */ /* 0x000364000c1e1500 */
[----:B0-----:R-:W-:Y:S02]  /*28d0*/  IMAD.MOV.U32 R18, RZ, RZ, R92 ;  /* 0x000000ffff127224 */ /* 0x001fe400078e005c */
[----:B------:R0:W5:Y:S01]  /*28e0*/  @!P1 LDG.E.U16 R245, desc[UR14][R88.64] ;  /* 0x0000000e58f59981 */ /* 0x000162000c1e1500 */
[----:B------:R-:W-:Y:S02]  /*28f0*/  IMAD.MOV.U32 R19, RZ, RZ, R93 ;  /* 0x000000ffff137224 */ /* 0x000fe400078e005d */
[----:B-1----:R-:W-:-:S02]  /*2900*/  IMAD.MOV.U32 R16, RZ, RZ, R94 ;  /* 0x000000ffff107224 */ /* 0x002fc400078e005e */
[----:B------:R-:W-:Y:S02]  /*2910*/  IMAD.MOV.U32 R17, RZ, RZ, R95 ;  /* 0x000000ffff117224 */ /* 0x000fe400078e005f */
[----:B------:R-:W-:Y:S02]  /*2920*/  IMAD.MOV.U32 R20, RZ, RZ, R90 ;  /* 0x000000ffff147224 */ /* 0x000fe400078e005a */
[----:B------:R-:W-:Y:S02]  /*2930*/  IMAD.MOV.U32 R21, RZ, RZ, R91 ;  /* 0x000000ffff157224 */ /* 0x000fe400078e005b */
[----:B------:R-:W-:Y:S02]  /*2940*/  IMAD.MOV.U32 R22, RZ, RZ, R98 ;  /* 0x000000ffff167224 */ /* 0x000fe400078e0062 */
[----:B------:R-:W-:Y:S02]  /*2950*/  IMAD.MOV.U32 R23, RZ, RZ, R99 ;  /* 0x000000ffff177224 */ /* 0x000fe400078e0063 */
[----:B0-----:R-:W-:-:S02]  /*2960*/  IMAD.MOV.U32 R88, RZ, RZ, R96 ;  /* 0x000000ffff587224 */ /* 0x001fc400078e0060 */
[----:B------:R-:W-:Y:S01]  /*2970*/  IMAD.MOV.U32 R89, RZ, RZ, R97 ;  /* 0x000000ffff597224 */ /* 0x000fe200078e0061 */
[----:B------:R-:W-:Y:S01]  /*2980*/  PRMT R134, RZ, 0x7610, R134 ;  /* 0x00007610ff867816 */ /* 0x000fe20000000086 */
[C---:B------:R-:W-:Y:S01]  /*2990*/  IMAD.WIDE R92, R107.reuse, 0x2, R22 ;  /* 0x000000026b5c7825 */ /* 0x040fe200078e0216 */
[----:B------:R-:W-:Y:S02]  /*29a0*/  PRMT R136, RZ, 0x7610, R136 ;  /* 0x00007610ff887816 */ /* 0x000fe40000000088 */
[----:B------:R-:W-:Y:S01]  /*29b0*/  PRMT R138, RZ, 0x7610, R138 ;  /* 0x00007610ff8a7816 */ /* 0x000fe2000000008a */
[C---:B------:R-:W-:Y:S01]  /*29c0*/  IMAD.WIDE R90, R107.reuse, 0x2, R88 ;  /* 0x000000026b5a7825 */ /* 0x040fe200078e0258 */
[----:B------:R-:W-:Y:S02]  /*29d0*/  PRMT R140, RZ, 0x7610, R140 ;  /* 0x00007610ff8c7816 */ /* 0x000fe4000000008c */
[----:B------:R-:W-:Y:S01]  /*29e0*/  PRMT R144, RZ, 0x7610, R144 ;  /* 0x00007610ff907816 */ /* 0x000fe20000000090 */
[C---:B------:R-:W-:Y:S01]  /*29f0*/  IMAD.WIDE R94, R107.reuse, 0x2, R20 ;  /* 0x000000026b5e7825 */ /* 0x040fe200078e0214 */
[----:B------:R0:W5:Y:S03]  /*2a00*/  @!P1 LDG.E.U16 R134, desc[UR14][R90.64] ;  /* 0x0000000e5a869981 */ /* 0x000166000c1e1500 */
[C---:B------:R-:W-:Y:S01]  /*2a10*/  IMAD.WIDE R96, R107.reuse, 0x2, R18 ;  /* 0x000000026b607825 */ /* 0x040fe200078e0212 */
[----:B------:R1:W5:Y:S03]  /*2a20*/  @!P1 LDG.E.U16 R136, desc[UR14][R92.64] ;  /* 0x0000000e5c889981 */ /* 0x000366000c1e1500 */
[----:B------:R-:W-:Y:S01]  /*2a30*/  IMAD.WIDE R98, R107, 0x2, R16 ;  /* 0x000000026b627825 */ /* 0x000fe200078e0210 */
[----:B------:R1:W5:Y:S03]  /*2a40*/  @!P1 LDG.E.U16 R138, desc[UR14][R94.64] ;  /* 0x0000000e5e8a9981 */ /* 0x000366000c1e1500 */
[----:B0-----:R-:W-:Y:S01]  /*2a50*/  IMAD.MOV.U32 R90, RZ, RZ, R212 ;  /* 0x000000ffff5a7224 */ /* 0x001fe200078e00d4 */
[----:B------:R0:W5:Y:S01]  /*2a60*/  @!P1 LDG.E.U16 R140, desc[UR14][R96.64] ;  /* 0x0000000e608c9981 */ /* 0x000162000c1e1500 */
[----:B------:R-:W-:-:S02]  /*2a70*/  IMAD.MOV.U32 R91, RZ, RZ, R213 ;  /* 0x000000ffff5b7224 */ /* 0x000fc400078e00d5 */
[----:B-1----:R-:W-:Y:S01]  /*2a80*/  IMAD.MOV.U32 R92, RZ, RZ, R208 ;  /* 0x000000ffff5c7224 */ /* 0x002fe200078e00d0 */
[----:B------:R1:W5:Y:S01]  /*2a90*/  @!P1 LDG.E.U16 R144, desc[UR14][R98.64] ;  /* 0x0000000e62909981 */ /* 0x000362000c1e1500 */
[----:B------:R-:W-:Y:S02]  /*2aa0*/  IMAD.MOV.U32 R93, RZ, RZ, R209 ;  /* 0x000000ffff5d7224 */ /* 0x000fe400078e00d1 */
[----:B------:R-:W-:Y:S02]  /*2ab0*/  IMAD.MOV.U32 R94, RZ, RZ, R210 ;  /* 0x000000ffff5e7224 */ /* 0x000fe400078e00d2 */
[----:B------:R-:W-:Y:S02]  /*2ac0*/  IMAD.MOV.U32 R95, RZ, RZ, R211 ;  /* 0x000000ffff5f7224 */ /* 0x000fe400078e00d3 */
[----:B0-----:R-:W-:Y:S02]  /*2ad0*/  IMAD.MOV.U32 R96, RZ, RZ, R204 ;  /* 0x000000ffff607224 */ /* 0x001fe400078e00cc */
[----:B------:R-:W-:-:S02]  /*2ae0*/  IMAD.MOV.U32 R97, RZ, RZ, R205 ;  /* 0x000000ffff617224 */ /* 0x000fc400078e00cd */
[----:B-1----:R-:W-:Y:S02]  /*2af0*/  IMAD.MOV.U32 R98, RZ, RZ, R206 ;  /* 0x000000ffff627224 */ /* 0x002fe400078e00ce */
        /* <DEDUP_REMOVED lines=9> */
[----:B------:R-:W5:Y:S03]  /*2b90*/  @!P1 LDG.E.U16 R247, desc[UR14][R204.64] ;  /* 0x0000000eccf79981 */ /* 0x000f66000c1e1500 */
[C---:B------:R-:W-:Y:S01]  /*2ba0*/  IMAD.WIDE R210, R107.reuse, 0x2, R94 ;  /* 0x000000026bd27825 */ /* 0x040fe200078e025e */
[----:B------:R-:W5:Y:S03]  /*2bb0*/  @!P1 LDG.E.U16 R249, desc[UR14][R206.64] ;  /* 0x0000000ecef99981 */ /* 0x000f66000c1e1500 */
[----:B------:R-:W-:Y:S01]  /*2bc0*/  IMAD.WIDE R212, R107, 0x2, R92 ;  /* 0x000000026bd47825 */ /* 0x000fe200078e025c */
[----:B------:R-:W5:Y:S04]  /*2bd0*/  @!P1 LDG.E.U16 R251, desc[UR14][R208.64] ;  /* 0x0000000ed0fb9981 */ /* 0x000f68000c1e1500 */
[----:B------:R-:W5:Y:S04]  /*2be0*/  @!P1 LDG.E.U16 R142, desc[UR14][R210.64] ;  /* 0x0000000ed28e9981 */ /* 0x000f68000c1e1500 */
[----:B------:R-:W5:Y:S04]  /*2bf0*/  @!P1 LDG.E.U16 R146, desc[UR14][R212.64] ;  /* 0x0000000ed4929981 */ /* 0x000f68000c1e1500 */
[----:B--2---:R-:W-:Y:S04]  /*2c00*/  STS.U16 [R102+UR12+0x400], R175 ;  /* 0x000400af66007988 */ /* 0x004fe8000800040c */
[----:B----4-:R-:W-:Y:S04]  /*2c10*/  STS.U16 [R102+UR12+0x800], R203 ;  /* 0x000800cb66007988 */ /* 0x010fe8000800040c */
[----:B---3--:R-:W-:Y:S04]  /*2c20*/  STS.U16 [R102+UR12+0xc00], R225 ;  /* 0x000c00e166007988 */ /* 0x008fe8000800040c */
[----:B-----5:R-:W-:Y:S04]  /*2c30*/  STS.U16 [R102+UR12], R239 ;  /* 0x000000ef66007988 */ /* 0x020fe8000800040c */
[----:B------:R-:W-:Y:S04]  /*2c40*/  STS.U16 [R139+UR12+0x80], R126 ;  /* 0x0000807e8b007988 */ /* 0x000fe8000800040c */
[----:B------:R-:W-:Y:S04]  /*2c50*/  STS.U16 [R139+UR12+0x480], R0 ;  /* 0x000480008b007988 */ /* 0x000fe8000800040c */
[----:B------:R0:W-:Y:S04]  /*2c60*/  STS.U16 [R139+UR12+0x880], R122 ;  /* 0x0008807a8b007988 */ /* 0x0001e8000800040c */
        /* <DEDUP_REMOVED lines=40> */
[----:B------:R1:W-:Y:S01]  /*2ef0*/  STS.U16 [R108+UR12+0x2f00], R146 ;  /* 0x002f00926c007988 */ /* 0x0003e2000800040c */
[----:B------:R2:W-:Y:S06]  /*2f00*/  MEMBAR.ALL.CTA ;  /* 0x0000000000007992 */ /* 0x0005ec0000008000 */
[----:B--2---:R-:W2:Y:S02]  /*2f10*/  FENCE.VIEW.ASYNC.S ;  /* 0x00000000000073c6 */ /* 0x004ea40000000000 */
[----:B--2---:R-:W-:Y:S06]  /*2f20*/  BAR.SYNC.DEFER_BLOCKING 0x0 ;  /* 0x0000000000007b1d */ /* 0x004fec0000010000 */
[----:B------:R-:W-:Y:S01]  /*2f30*/  UMOV UR4, UR13 ;  /* 0x0000000d00047c82 */ /* 0x000fe20008000000 */
[----:B------:R-:W-:Y:S01]  /*2f40*/  UMOV UR5, 0x40000040 ;  /* 0x4000004000057882 */ /* 0x000fe20000000000 */
[----:B------:R-:W-:-:S06]  /*2f50*/  WARPGROUP.ARRIVE ;  /* 0x00000000000079c5 */ /* 0x000fcc0000000000 */
[----:B------:R-:W-:Y:S01]  /*2f60*/  HGMMA.64x64x16.F32 R56, gdesc[UR4].tnspA, R56 ;  /* 0x20e00000043879f0 */ /* 0x000fe20008700838 */
[----:B------:R-:W-:Y:S01]  /*2f70*/  UMOV UR18, UR6 ;  /* 0x0000000600127c82 */ /* 0x000fe20008000000 */
[----:B------:R-:W-:Y:S02]  /*2f80*/  UMOV UR19, UR7 ;  /* 0x0000000700137c82 */ /* 0x000fe40008000000 */
[----:B------:R-:W-:Y:S04]  /*2f90*/  HGMMA.64x64x16.F32 R56, gdesc[UR8].tnspA, R56 ;  /* 0x20e00000083879f0 */ /* 0x000fe80008700838 */
[----:B------:R-:W-:Y:S01]  /*2fa0*/  HGMMA.64x64x16.F32 R24, gdesc[UR16].tnspA, R24 ;  /* 0x20e00000101879f0 */ /* 0x000fe20008700818 */
[----:B------:R-:W-:Y:S01]  /*2fb0*/  UMOV UR22, UR10 ;  /* 0x0000000a00167c82 */ /* 0x000fe20008000000 */
[----:B------:R-:W-:Y:S01]  /*2fc0*/  UMOV UR23, UR11 ;  /* 0x0000000b00177c82 */ /* 0x000fe20008000000 */
[----:B------:R-:W-:-:S05]  /*2fd0*/  VIADD R106, R106, 0xffffffff ;  /* 0xffffffff6a6a7836 */ /* 0x000fca0000000000 */
[----:B------:R-:W-:Y:S01]  /*2fe0*/  ISETP.NE.U32.AND P0, PT, R106, RZ, PT ;  /* 0x000000ff6a00720c */ /* 0x000fe20003f05070 */
[----:B------:R-:W-:Y:S01]  /*2ff0*/  HGMMA.64x64x16.F32 R24, gdesc[UR20].tnspA, R24, gsb0 ;  /* 0x20e00000141879f0 */ /* 0x000fe20008000818 */
[----:B------:R-:W-:-:S04]  /*3000*/  IMAD.WIDE R22, R135, 0x2, R22 ;  /* 0x0000000287167825 */ /* 0x000fc800078e0216 */
        /* <DEDUP_REMOVED lines=8> */
[----:B------:R-:W-:Y:S02]  /*3090*/  IMAD.MOV.U32 R98, RZ, RZ, R22 ;  /* 0x000000ffff627224 */ /* 0x000fe400078e0016 */
[----:B------:R-:W-:Y:S02]  /*30a0*/  IMAD.MOV.U32 R99, RZ, RZ, R23 ;  /* 0x000000ffff637224 */ /* 0x000fe400078e0017 */
[----:B------:R-:W-:-:S04]  /*30b0*/  IMAD.WIDE R92, R135, 0x2, R18 ;  /* 0x00000002875c7825 */ /* 0x000fc800078e0212 */
[----:B------:R-:W-:Y:S02]  /*30c0*/  IMAD.MOV.U32 R94, RZ, RZ, R16 ;  /* 0x000000ffff5e7224 */ /* 0x000fe400078e0010 */
[----:B------:R-:W-:Y:S02]  /*30d0*/  IMAD.MOV.U32 R95, RZ, RZ, R17 ;  /* 0x000000ffff5f7224 */ /* 0x000fe400078e0011 */
[----:B------:R-:W-:Y:S02]  /*30e0*/  IMAD.MOV.U32 R90, RZ, RZ, R20 ;  /* 0x000000ffff5a7224 */ /* 0x000fe400078e0014 */
[----:B------:R-:W-:Y:S02]  /*30f0*/  IMAD.MOV.U32 R91, RZ, RZ, R21 ;  /* 0x000000ffff5b7224 */ /* 0x000fe400078e0015 */
[----:B------:R-:W-:-:S04]  /*3100*/  IMAD.WIDE R96, R135, 0x2, R88 ;  /* 0x0000000287607825 */ /* 0x000fc800078e0258 */
[----:B------:R-:W-:-:S04]  /*3110*/  IMAD.WIDE R22, R135, 0x2, R14 ;  /* 0x0000000287167825 */ /* 0x000fc800078e020e */
[----:B------:R-:W-:-:S04]  /*3120*/  IMAD.WIDE R18, R135, 0x2, R4 ;  /* 0x0000000287127825 */ /* 0x000fc800078e0204 */
[----:B------:R-:W-:-:S04]  /*3130*/  IMAD.WIDE R16, R135, 0x2, R2 ;  /* 0x0000000287107825 */ /* 0x000fc800078e0202 */
[----:B------:R-:W-:-:S04]  /*3140*/  IMAD.WIDE R20, R135, 0x2, R8 ;  /* 0x0000000287147825 */ /* 0x000fc800078e0208 */
[----:B------:R-:W-:Y:S01]  /*3150*/  IMAD.WIDE R88, R135, 0x2, R10 ;  /* 0x0000000287587825 */ /* 0x000fe200078e020a */
[----:B------:R-:W-:-:S03]  /*3160*/  WARPGROUP.DEPBAR.LE gsb0, 0x0 ;  /* 0x00008000000079c5 */ /* 0x000fc60000010000 */
[----:B------:R-:W-:-:S04]  /*3170*/  IMAD.WIDE R14, R135, 0x2, R12 ;  /* 0x00000002870e7825 */ /* 0x000fc800078e020c */
[----:B0-----:R-:W-:Y:S02]  /*3180*/  IMAD.MOV.U32 R122, RZ, RZ, R6 ;  /* 0x000000ffff7a7224 */ /* 0x001fe400078e0006 */
[----:B------:R-:W-:Y:S02]  /*3190*/  IMAD.MOV.U32 R175, RZ, RZ, R7 ;  /* 0x000000ffffaf7224 */ /* 0x000fe400078e0007 */
[----:B------:R-:W-:Y:S01]  /*31a0*/  VIADD R104, R104, 0xffffffe0 ;  /* 0xffffffe068687836 */ /* 0x000fe20000000000 */
[----:B-1----:R-:W-:Y:S06]  /*31b0*/  @P0 BRA `(.L_x_1) ;  /* 0xffffffec00400947 */ /* 0x002fec000383ffff */
[----:B------:R-:W-:Y:S02]  /*31c0*/  F2FP.F16.F32.PACK_AB R55, R55, R54 ;  /* 0x000000363737723e */ /* 0x000fe400000000ff */
[----:B------:R-:W-:Y:S02]  /*31d0*/  F2FP.F16.F32.PACK_AB R51, R51, R50 ;  /* 0x000000323333723e */ /* 0x000fe400000000ff */
[----:B------:R-:W-:Y:S02]  /*31e0*/  F2FP.F16.F32.PACK_AB R47, R47, R46 ;  /* 0x0000002e2f2f723e */ /* 0x000fe400000000ff */
[----:B------:R-:W-:Y:S02]  /*31f0*/  F2FP.F16.F32.PACK_AB R43, R43, R42 ;  /* 0x0000002a2b2b723e */ /* 0x000fe400000000ff */
[----:B------:R-:W-:Y:S02]  /*3200*/  F2FP.F16.F32.PACK_AB R39, R39, R38 ;  /* 0x000000262727723e */ /* 0x000fe400000000ff */
[----:B------:R-:W-:-:S02]  /*3210*/  F2FP.F16.F32.PACK_AB R35, R35, R34 ;  /* 0x000000222323723e */ /* 0x000fc400000000ff */
        /* <DEDUP_REMOVED lines=25> */
[----:B------:R-:W-:-:S07]  /*33b0*/  F2FP.F16.F32.PACK_AB R4, R57, R56 ;  /* 0x000000383904723e */ /* 0x000fce00000000ff */
.L_x_0:
[----:B------:R-:W0:Y:S01]  /*33c0*/  S2R R8, SR_TID.X ;  /* 0x0000000000087919 */ /* 0x000e220000002100 */
[----:B------:R-:W-:Y:S01]  /*33d0*/  ULDC.64 UR6, c[0x0][0x228] ;  /* 0x00008a0000067ab9 */ /* 0x000fe20000000a00 */
[C---:B------:R-:W-:Y:S01]  /*33e0*/  VIADD R9, R100.reuse, 0x2 ;  /* 0x0000000264097836 */ /* 0x040fe20000000000 */
[----:B------:R-:W-:Y:S01]  /*33f0*/  BAR.SYNC.DEFER_BLOCKING 0x0 ;  /* 0x0000000000007b1d */ /* 0x000fe20000010000 */
[----:B------:R-:W-:Y:S01]  /*3400*/  ISETP.GE.AND P0, PT, R101, UR6, PT ;  /* 0x0000000665007c0c */ /* 0x000fe2000bf06270 */
[----:B------:R-:W-:-:S03]  /*3410*/  VIADD R10, R100, 0x1 ;  /* 0x00000001640a7836 */ /* 0x000fc60000000000 */
[----:B------:R-:W-:Y:S01]  /*3420*/  ISETP.LT.AND P1, PT, R9, UR7, !P0 ;  /* 0x0000000709007c0c */ /* 0x000fe2000c721270 */
[----:B------:R-:W-:Y:S01]  /*3430*/  VIADD R9, R100, 0x3 ;  /* 0x0000000364097836 */ /* 0x000fe20000000000 */
[----:B------:R-:W-:Y:S01]  /*3440*/  ISETP.LT.AND P2, PT, R10, UR7, !P0 ;  /* 0x000000070a007c0c */ /* 0x000fe2000c741270 */
[----:B------:R-:W-:Y:S01]  /*3450*/  ULDC UR4, c[0x0][0x244] ;  /* 0x0000910000047ab9 */ /* 0x000fe20000000800 */
[----:B------:R-:W-:Y:S02]  /*3460*/  ULDC UR6, c[0x0][0x248] ;  /* 0x0000920000067ab9 */ /* 0x000fe40000000800 */
[----:B------:R-:W-:Y:S01]  /*3470*/  ISETP.LT.AND P5, PT, R9, UR7, !P0 ;  /* 0x0000000709007c0c */ /* 0x000fe2000c7a1270 */
[C---:B0-----:R-:W-:Y:S02]  /*3480*/  IMAD.SHL.U32 R2, R8.reuse, 0x40, RZ ;  /* 0x0000004008027824 */ /* 0x041fe400078e00ff */
[----:B------:R-:W-:-:S03]  /*3490*/  IMAD.SHL.U32 R0, R8, 0x10, RZ ;  /* 0x0000001008007824 */ /* 0x000fc600078e00ff */
[----:B------:R-:W-:Y:S01]  /*34a0*/  LOP3.LUT R3, R2, 0x400, RZ, 0xc0, !PT ;  /* 0x0000040002037812 */ /* 0x000fe200078ec0ff */
[----:B------:R-:W-:Y:S01]  /*34b0*/  IMAD.SHL.U32 R2, R8, 0x8, RZ ;  /* 0x0000000808027824 */ /* 0x000fe200078e00ff */
[----:B------:R-:W-:Y:S02]  /*34c0*/  LOP3.LUT R0, R0, 0xf0, RZ, 0xc0, !PT ;  /* 0x000000f000007812 */ /* 0x000fe400078ec0ff */
[----:B------:R-:W-:Y:S02]  /*34d0*/  LOP3.LUT R8, R8, 0x7f, RZ, 0xc0, !PT ;  /* 0x0000007f08087812 */ /* 0x000fe400078ec0ff */
[----:B------:R-:W-:Y:S01]  /*34e0*/  IADD3 R3, R3, UR12, R0 ;  /* 0x0000000c03037c10 */ /* 0x000fe2000fffe000 */
[----:B------:R-:W-:Y:S01]  /*34f0*/  VIADD R0, R100, 0x4 ;  /* 0x0000000464007836 */ /* 0x000fe20000000000 */
[----:B------:R-:W-:-:S04]  /*3500*/  LOP3.LUT R2, R2, 0x300, RZ, 0xc0, !PT ;  /* 0x0000030002027812 */ /* 0x000fc800078ec0ff */
[----:B------:R-:W-:Y:S01]  /*3510*/  ISETP.LT.AND P4, PT, R0, UR7, !P0 ;  /* 0x0000000700007c0c */ /* 0x000fe2000c781270 */
[----:B------:R-:W-:Y:S01]  /*3520*/  IMAD.IADD R56, R2, 0x1, R3 ;  /* 0x0000000102387824 */ /* 0x000fe200078e0203 */
[----:B------:R-:W-:Y:S01]  /*3530*/  LEA R3, R8, UR12, 0x4 ;  /* 0x0000000c08037c11 */ /* 0x000fe2000f8e20ff */
[----:B------:R-:W-:Y:S01]  /*3540*/  IMAD R2, R101, UR4, RZ ;  /* 0x0000000465027c24 */ /* 0x000fe2000f8e02ff */
[----:B------:R-:W-:Y:S02]  /*3550*/  ULDC.64 UR4, c[0x0][0x220] ;  /* 0x0000880000047ab9 */ /* 0x000fe40000000a00 */
[----:B------:R0:W-:Y:S01]  /*3560*/  STSM.16.M88.4 [R56], R4 ;  /* 0x0000000438007844 */ /* 0x0001e20000000200 */
[----:B------:R-:W-:Y:S01]  /*3570*/  BAR.SYNC.DEFER_BLOCKING 0x0 ;  /* 0x0000000000007b1d */ /* 0x000fe20000010000 */
[----:B------:R-:W-:-:S04]  /*3580*/  LEA R0, P3, R2, UR4, 0x1 ;  /* 0x0000000402007c11 */ /* 0x000fc8000f8608ff */
[----:B------:R-:W-:Y:S02]  /*3590*/  LEA.HI.X.SX32 R2, R2, UR5, 0x1, P3 ;  /* 0x0000000502027c11 */ /* 0x000fe400098f0eff */
[C---:B------:R-:W-:Y:S01]  /*35a0*/  ISETP.LT.AND P3, PT, R100.reuse, UR7, !P0 ;  /* 0x0000000764007c0c */ /* 0x040fe2000c761270 */
[----:B0-----:R-:W-:Y:S01]  /*35b0*/  IMAD R5, R100, UR6, RZ ;  /* 0x0000000664057c24 */ /* 0x001fe2000f8e02ff */
[----:B------:R-:W0:Y:S01]  /*35c0*/  LDS.128 R60, [R3] ;  /* 0x00000000033c7984 */ /* 0x000e220000000c00 */
[----:B------:R-:W-:Y:S06]  /*35d0*/  BAR.SYNC.DEFER_BLOCKING 0x0 ;  /* 0x0000000000007b1d */ /* 0x000fec0000010000 */
[----:B------:R1:W-:Y:S02]  /*35e0*/  STSM.16.M88.4 [R56], R28 ;  /* 0x0000001c38007844 */ /* 0x0003e40000000200 */
[----:B------:R-:W-:Y:S01]  /*35f0*/  BAR.SYNC.DEFER_BLOCKING 0x0 ;  /* 0x0000000000007b1d */ /* 0x000fe20000010000 */
[C---:B-1----:R-:W-:Y:S01]  /*3600*/  LEA R28, P6, R5.reuse, R0, 0x1 ;  /* 0x00000000051c7211 */ /* 0x042fe200078c08ff */
[----:B------:R-:W-:-:S03]  /*3610*/  VIADD R31, R5, UR6 ;  /* 0x00000006051f7c36 */ /* 0x000fc60008000000 */
[----:B------:R-:W-:Y:S02]  /*3620*/  LEA.HI.X.SX32 R29, R5, R2, 0x1, P6 ;  /* 0x00000002051d7211 */ /* 0x000fe400030f0eff */
[----:B------:R-:W-:Y:S01]  /*3630*/  LEA R30, P6, R31, R0, 0x1 ;  /* 0x000000001f1e7211 */ /* 0x000fe200078c08ff */
[----:B------:R-:W1:Y:S01]  /*3640*/  LDS.128 R24, [R3] ;  /* 0x0000000003187984 */ /* 0x000e620000000c00 */
[----:B------:R-:W-:Y:S06]  /*3650*/  BAR.SYNC.DEFER_BLOCKING 0x0 ;  /* 0x0000000000007b1d */ /* 0x000fec0000010000 */
[----:B------:R2:W-:Y:S02]  /*3660*/  STSM.16.M88.4 [R56], R32 ;  /* 0x0000002038007844 */ /* 0x0005e40000000200 */
[----:B------:R-:W-:Y:S01]  /*3670*/  BAR.SYNC.DEFER_BLOCKING 0x0 ;  /* 0x0000000000007b1d */ /* 0x000fe20000010000 */
[----:B--2---:R-:W-:-:S02]  /*3680*/  VIADD R32, R100, 0x5 ;  /* 0x0000000564207836 */ /* 0x004fc40000000000 */
[C---:B------:R-:W-:Y:S01]  /*3690*/  VIADD R33, R31.reuse, UR6 ;  /* 0x000000061f217c36 */ /* 0x040fe20008000000 */
[----:B------:R-:W-:Y:S01]  /*36a0*/  LEA.HI.X.SX32 R31, R31, R2, 0x1, P6 ;  /* 0x000000021f1f7211 */ /* 0x000fe200030f0eff */
[----:B------:R-:W-:Y:S02]  /*36b0*/  VIADD R34, R100, 0x6 ;  /* 0x0000000664227836 */ /* 0x000fe40000000000 */
[----:B------:R-:W-:Y:S01]  /*36c0*/  VIADD R35, R33, UR6 ;  /* 0x0000000621237c36 */ /* 0x000fe20008000000 */
[----:B------:R-:W2:Y:S01]  /*36d0*/  LDS.128 R20, [R3] ;  /* 0x0000000003147984 */ /* 0x000ea20000000c00 */
[----:B------:R-:W-:Y:S06]  /*36e0*/  BAR.SYNC.DEFER_BLOCKING 0x0 ;  /* 0x0000000000007b1d */ /* 0x000fec0000010000 */
[----:B------:R0:W-:Y:S02]  /*36f0*/  STSM.16.M88.4 [R56], R36 ;  /* 0x0000002438007844 */ /* 0x0001e40000000200 */
[----:B------:R-:W-:Y:S01]  /*3700*/  BAR.SYNC.DEFER_BLOCKING 0x0 ;  /* 0x0000000000007b1d */ /* 0x000fe20000010000 */
[----:B0-----:R-:W-:Y:S01]  /*3710*/  PRMT R36, R60, 0x7632, R36 ;  /* 0x000076323c247816 */ /* 0x001fe20000000024 */
[----:B------:R-:W-:Y:S01]  /*3720*/  VIADD R37, R35, UR6 ;  /* 0x0000000623257c36 */ /* 0x000fe20008000000 */
[----:B------:R-:W-:-:S02]  /*3730*/  PRMT R38, R61, 0x7632, R38 ;  /* 0x000076323d267816 */ /* 0x000fc40000000026 */
[----:B------:R-:W-:Y:S01]  /*3740*/  PRMT R39, R62, 0x7632, R39 ;  /* 0x000076323e277816 */ /* 0x000fe20000000027 */
[----:B------:R-:W0:Y:S02]  /*3750*/  LDS.128 R16, [R3] ;  /* 0x0000000003107984 */ /* 0x000e240000000c00 */
[----:B------:R-:W-:Y:S06]  /*3760*/  BAR.SYNC.DEFER_BLOCKING 0x0 ;  /* 0x0000000000007b1d */ /* 0x000fec0000010000 */
[----:B------:R-:W-:Y:S02]  /*3770*/  STSM.16.M88.4 [R56], R40 ;  /* 0x0000002838007844 */ /* 0x000fe40000000200 */
[----:B------:R-:W-:Y:S06]  /*3780*/  BAR.SYNC.DEFER_BLOCKING 0x0 ;  /* 0x0000000000007b1d */ /* 0x000fec0000010000 */
[----:B------:R-:W3:Y:S02]  /*3790*/  LDS.128 R12, [R3] ;  /* 0x00000000030c7984 */ /* 0x000ee40000000c00 */
[----:B------:R-:W-:Y:S06]  /*37a0*/  BAR.SYNC.DEFER_BLOCKING 0x0 ;  /* 0x0000000000007b1d */ /* 0x000fec0000010000 */
[----:B------:R-:W-:Y:S02]  /*37b0*/  STSM.16.M88.4 [R56], R44 ;  /* 0x0000002c38007844 */ /* 0x000fe40000000200 */
[----:B------:R-:W-:Y:S06]  /*37c0*/  BAR.SYNC.DEFER_BLOCKING 0x0 ;  /* 0x0000000000007b1d */ /* 0x000fec0000010000 */
[----:B------:R-:W4:Y:S02]  /*37d0*/  LDS.128 R8, [R3] ;  /* 0x0000000003087984 */ /* 0x000f240000000c00 */
[----:B------:R-:W-:Y:S06]  /*37e0*/  BAR.SYNC.DEFER_BLOCKING 0x0 ;  /* 0x0000000000007b1d */ /* 0x000fec0000010000 */
[----:B------:R-:W-:Y:S02]  /*37f0*/  STSM.16.M88.4 [R56], R48 ;  /* 0x0000003038007844 */ /* 0x000fe40000000200 */
[----:B------:R-:W-:Y:S06]  /*3800*/  BAR.SYNC.DEFER_BLOCKING 0x0 ;  /* 0x0000000000007b1d */ /* 0x000fec0000010000 */
[----:B------:R-:W5:Y:S02]  /*3810*/  LDS.128 R4, [R3] ;  /* 0x0000000003047984 */ /* 0x000f640000000c00 */
[----:B------:R-:W-:Y:S06]  /*3820*/  BAR.SYNC.DEFER_BLOCKING 0x0 ;  /* 0x0000000000007b1d */ /* 0x000fec0000010000 */
[----:B------:R-:W-:Y:S02]  /*3830*/  STSM.16.M88.4 [R56], R52 ;  /* 0x0000003438007844 */ /* 0x000fe40000000200 */
[----:B------:R-:W-:Y:S06]  /*3840*/  BAR.SYNC.DEFER_BLOCKING 0x0 ;  /* 0x0000000000007b1d */ /* 0x000fec0000010000 */
[----:B------:R1:W-:Y:S01]  /*3850*/  @P3 STG.E.U16 desc[UR14][R28.64], R60 ;  /* 0x0000003c1c003986 */ /* 0x0003e2000c10150e */
[----:B------:R-:W-:-:S02]  /*3860*/  ISETP.LT.AND P3, PT, R32, UR7, !P0 ;  /* 0x0000000720007c0c */ /* 0x000fc4000c761270 */
[C---:B------:R-:W-:Y:S01]  /*3870*/  LEA R32, P6, R33.reuse, R0, 0x1 ;  /* 0x0000000021207211 */ /* 0x040fe200078c08ff */
[----:B------:R2:W-:Y:S01]  /*3880*/  @P2 STG.E.U16 desc[UR14][R30.64], R36 ;  /* 0x000000241e002986 */ /* 0x0005e2000c10150e */
[----:B------:R-:W-:Y:S02]  /*3890*/  ISETP.LT.AND P2, PT, R34, UR7, !P0 ;  /* 0x0000000722007c0c */ /* 0x000fe4000c741270 */
[----:B------:R-:W-:Y:S01]  /*38a0*/  LEA.HI.X.SX32 R33, R33, R2, 0x1, P6 ;  /* 0x0000000221217211 */ /* 0x000fe200030f0eff */
[----:B-1----:R-:W-:Y:S01]  /*38b0*/  VIADD R29, R100, 0x7 ;  /* 0x00000007641d7836 */ /* 0x002fe20000000000 */
[----:B------:R-:W-:-:S03]  /*38c0*/  LEA R28, P6, R35, R0, 0x1 ;  /* 0x00000000231c7211 */ /* 0x000fc600078c08ff */
[----:B------:R1:W-:Y:S01]  /*38d0*/  @P1 STG.E.U16 desc[UR14][R32.64], R61 ;  /* 0x0000003d20001986 */ /* 0x0003e2000c10150e */
[C---:B--2---:R-:W-:Y:S01]  /*38e0*/  VIADD R30, R100.reuse, 0x8 ;  /* 0x00000008641e7836 */ /* 0x044fe20000000000 */
[----:B------:R-:W-:Y:S01]  /*38f0*/  ISETP.LT.AND P1, PT, R29, UR7, !P0 ;  /* 0x000000071d007c0c */ /* 0x000fe2000c721270 */
[----:B------:R-:W-:Y:S01]  /*3900*/  VIADD R31, R37, UR6 ;  /* 0x00000006251f7c36 */ /* 0x000fe20008000000 */
[----:B------:R-:W-:Y:S01]  /*3910*/  LEA.HI.X.SX32 R29, R35, R2, 0x1, P6 ;  /* 0x00000002231d7211 */ /* 0x000fe200030f0eff */
[----:B------:R-:W-:Y:S01]  /*3920*/  VIADD R36, R100, 0xa ;  /* 0x0000000a64247836 */ /* 0x000fe20000000000 */
[----:B------:R-:W-:-:S03]  /*3930*/  LEA R34, P6, R37, R0, 0x1 ;  /* 0x0000000025227211 */ /* 0x000fc600078c08ff */
[----:B------:R2:W-:Y:S01]  /*3940*/  @P5 STG.E.U16 desc[UR14][R28.64], R38 ;  /* 0x000000261c005986 */ /* 0x0005e2000c10150e */
[----:B------:R-:W-:Y:S01]  /*3950*/  LEA.HI.X.SX32 R35, R37, R2, 0x1, P6 ;  /* 0x0000000225237211 */ /* 0x000fe200030f0eff */
[----:B-1----:R-:W-:Y:S01]  /*3960*/  VIADD R32, R100, 0x9 ;  /* 0x0000000964207836 */ /* 0x002fe20000000000 */
[----:B------:R-:W-:Y:S01]  /*3970*/  ISETP.LT.AND P5, PT, R30, UR7, !P0 ;  /* 0x000000071e007c0c */ /* 0x000fe2000c7a1270 */
[C---:B------:R-:W-:Y:S01]  /*3980*/  VIADD R33, R31.reuse, UR6 ;  /* 0x000000061f217c36 */ /* 0x040fe20008000000 */
[----:B------:R-:W-:Y:S01]  /*3990*/  LEA R30, P6, R31, R0, 0x1 ;  /* 0x000000001f1e7211 */ /* 0x000fe200078c08ff */
[----:B------:R1:W-:Y:S01]  /*39a0*/  @P4 STG.E.U16 desc[UR14][R34.64], R62 ;  /* 0x0000003e22004986 */ /* 0x0003e2000c10150e */
[----:B------:R-:W-:Y:S01]  /*39b0*/  ISETP.LT.AND P4, PT, R32, UR7, !P0 ;  /* 0x0000000720007c0c */ /* 0x000fe2000c781270 */
[----:B------:R-:W-:Y:S01]  /*39c0*/  VIADD R37, R33, UR6 ;  /* 0x0000000621257c36 */ /* 0x000fe20008000000 */
[----:B------:R-:W-:Y:S02]  /*39d0*/  LEA.HI.X.SX32 R31, R31, R2, 0x1, P6 ;  /* 0x000000021f1f7211 */ /* 0x000fe400030f0eff */
[C---:B------:R-:W-:Y:S01]  /*39e0*/  LEA R32, P6, R33.reuse, R0, 0x1 ;  /* 0x0000000021207211 */ /* 0x040fe200078c08ff */
[----:B--2---:R-:W-:Y:S01]  /*39f0*/  VIADD R29, R100, 0xb ;  /* 0x0000000b641d7836 */ /* 0x004fe20000000000 */
[----:B------:R-:W-:Y:S01]  /*3a00*/  PRMT R38, R24, 0x7632, R38 ;  /* 0x0000763218267816 */ /* 0x000fe20000000026 */
[----:B------:R2:W-:Y:S01]  /*3a10*/  @P3 STG.E.U16 desc[UR14][R30.64], R39 ;  /* 0x000000271e003986 */ /* 0x0005e2000c10150e */
[----:B------:R-:W-:-:S02]  /*3a20*/  LEA.HI.X.SX32 R33, R33, R2, 0x1, P6 ;  /* 0x0000000221217211 */ /* 0x000fc400030f0eff */
[C---:B------:R-:W-:Y:S01]  /*3a30*/  LEA R28, P6, R37.reuse, R0, 0x1 ;  /* 0x00000000251c7211 */ /* 0x040fe200078c08ff */
[----:B-1----:R-:W-:Y:S01]  /*3a40*/  VIADD R35, R37, UR6 ;  /* 0x0000000625237c36 */ /* 0x002fe20008000000 */
[----:B------:R-:W-:Y:S01]  /*3a50*/  ISETP.LT.AND P3, PT, R36, UR7, !P0 ;  /* 0x0000000724007c0c */ /* 0x000fe2000c761270 */
[----:B------:R1:W-:Y:S01]  /*3a60*/  @P2 STG.E.U16 desc[UR14][R32.64], R63 ;  /* 0x0000003f20002986 */ /* 0x0003e2000c10150e */
[----:B------:R-:W-:Y:S01]  /*3a70*/  ISETP.LT.AND P2, PT, R29, UR7, !P0 ;  /* 0x000000071d007c0c */ /* 0x000fe2000c741270 */
[C---:B------:R-:W-:Y:S01]  /*3a80*/  VIADD R36, R100.reuse, 0xe ;  /* 0x0000000e64247836 */ /* 0x040fe20000000000 */
[----:B------:R-:W-:Y:S02]  /*3a90*/  LEA.HI.X.SX32 R29, R37, R2, 0x1, P6 ;  /* 0x00000002251d7211 */ /* 0x000fe400030f0eff */
[----:B------:R-:W-:Y:S01]  /*3aa0*/  PRMT R37, R63, 0x7632, R37 ;  /* 0x000076323f257816 */ /* 0x000fe20000000025 */
[----:B--2---:R-:W-:Y:S01]  /*3ab0*/  VIADD R30, R100, 0xc ;  /* 0x0000000c641e7836 */ /* 0x004fe20000000000 */
[C---:B------:R-:W-:Y:S01]  /*3ac0*/  LEA R34, P6, R35.reuse, R0, 0x1 ;  /* 0x0000000023227211 */ /* 0x040fe200078c08ff */
[----:B------:R-:W-:-:S02]  /*3ad0*/  VIADD R31, R35, UR6 ;  /* 0x00000006231f7c36 */ /* 0x000fc40008000000 */
[----:B------:R2:W-:Y:S01]  /*3ae0*/  @P1 STG.E.U16 desc[UR14][R28.64], R37 ;  /* 0x000000251c001986 */ /* 0x0005e2000c10150e */
[----:B------:R-:W-:Y:S01]  /*3af0*/  LEA.HI.X.SX32 R35, R35, R2, 0x1, P6 ;  /* 0x0000000223237211 */ /* 0x000fe200030f0eff */
[----:B-1----:R-:W-:Y:S01]  /*3b00*/  VIADD R32, R100, 0xd ;  /* 0x0000000d64207836 */ /* 0x002fe20000000000 */
[----:B------:R-:W-:Y:S01]  /*3b10*/  ISETP.LT.AND P1, PT, R30, UR7, !P0 ;  /* 0x000000071e007c0c */ /* 0x000fe2000c721270 */
[C---:B------:R-:W-:Y:S01]  /*3b20*/  VIADD R33, R31.reuse, UR6 ;  /* 0x000000061f217c36 */ /* 0x040fe20008000000 */
[C---:B------:R-:W-:Y:S01]  /*3b30*/  LEA R30, P6, R31.reuse, R0, 0x1 ;  /* 0x000000001f1e7211 */ /* 0x040fe200078c08ff */
[----:B------:R1:W-:Y:S01]  /*3b40*/  @P5 STG.E.U16 desc[UR14][R34.64], R24 ;  /* 0x0000001822005986 */ /* 0x0003e2000c10150e */
[----:B------:R-:W-:Y:S02]  /*3b50*/  ISETP.LT.AND P5, PT, R32, UR7, !P0 ;  /* 0x0000000720007c0c */ /* 0x000fe4000c7a1270 */
[----:B------:R-:W-:Y:S02]  /*3b60*/  LEA.HI.X.SX32 R31, R31, R2, 0x1, P6 ;  /* 0x000000021f1f7211 */ /* 0x000fe400030f0eff */
[C---:B------:R-:W-:Y:S01]  /*3b70*/  LEA R32, P6, R33.reuse, R0, 0x1 ;  /* 0x0000000021207211 */ /* 0x040fe200078c08ff */
[----:B--2---:R-:W-:-:S02]  /*3b80*/  VIADD R29, R33, UR6 ;  /* 0x00000006211d7c36 */ /* 0x004fc40008000000 */
[----:B------:R2:W-:Y:S01]  /*3b90*/  @P4 STG.E.U16 desc[UR14][R30.64], R38 ;  /* 0x000000261e004986 */ /* 0x0005e2000c10150e */
[----:B------:R-:W-:Y:S02]  /*3ba0*/  LEA.HI.X.SX32 R33, R33, R2, 0x1, P6 ;  /* 0x0000000221217211 */ /* 0x000fe400030f0eff */
[C---:B------:R-:W-:Y:S01]  /*3bb0*/  LEA R28, P6, R29.reuse, R0, 0x1 ;  /* 0x000000001d1c7211 */ /* 0x040fe200078c08ff */
[----:B-1----:R-:W-:Y:S01]  /*3bc0*/  VIADD R24, R100, 0xf ;  /* 0x0000000f64187836 */ /* 0x002fe20000000000 */
[----:B------:R-:W-:Y:S01]  /*3bd0*/  ISETP.LT.AND P4, PT, R36, UR7, !P0 ;  /* 0x0000000724007c0c */ /* 0x000fe2000c781270 */
[C---:B------:R-:W-:Y:S01]  /*3be0*/  VIADD R35, R29.reuse, UR6 ;  /* 0x000000061d237c36 */ /* 0x040fe20008000000 */
[----:B------:R1:W-:Y:S01]  /*3bf0*/  @P3 STG.E.U16 desc[UR14][R32.64], R25 ;  /* 0x0000001920003986 */ /* 0x0003e2000c10150e */
[----:B------:R-:W-:Y:S02]  /*3c00*/  LEA.HI.X.SX32 R29, R29, R2, 0x1, P6 ;  /* 0x000000021d1d7211 */ /* 0x000fe400030f0eff */
[----:B------:R-:W-:Y:S01]  /*3c10*/  ISETP.LT.AND P3, PT, R24, UR7, !P0 ;  /* 0x0000000718007c0c */ /* 0x000fe2000c761270 */
[----:B------:R-:W-:Y:S01]  /*3c20*/  VIADD R24, R100, 0x10 ;  /* 0x0000001064187836 */ /* 0x000fe20000000000 */
[C---:B------:R-:W-:Y:S01]  /*3c30*/  LEA R34, P6, R35.reuse, R0, 0x1 ;  /* 0x0000000023227211 */ /* 0x040fe200078c08ff */
[----:B--2---:R-:W-:-:S03]  /*3c40*/  VIADD R31, R35, UR6 ;  /* 0x00000006231f7c36 */ /* 0x004fc60008000000 */
[----:B------:R-:W-:Y:S02]  /*3c50*/  LEA.HI.X.SX32 R35, R35, R2, 0x1, P6 ;  /* 0x0000000223237211 */ /* 0x000fe400030f0eff */
[----:B------:R-:W-:Y:S01]  /*3c60*/  LEA R30, P6, R31, R0, 0x1 ;  /* 0x000000001f1e7211 */ /* 0x000fe200078c08ff */
[----:B-1----:R-:W-:Y:S01]  /*3c70*/  VIADD R32, R100, 0x12 ;  /* 0x0000001264207836 */ /* 0x002fe20000000000 */
[----:B------:R-:W-:Y:S01]  /*3c80*/  PRMT R33, R25, 0x7632, R33 ;  /* 0x0000763219217816 */ /* 0x000fe20000000021 */
[C---:B------:R-:W-:Y:S01]  /*3c90*/  VIADD R25, R31.reuse, UR6 ;  /* 0x000000061f197c36 */ /* 0x040fe20008000000 */
[----:B------:R-:W-:-:S03]  /*3ca0*/  LEA.HI.X.SX32 R31, R31, R2, 0x1, P6 ;  /* 0x000000021f1f7211 */ /* 0x000fc600030f0eff */
[----:B------:R1:W-:Y:S01]  /*3cb0*/  @P2 STG.E.U16 desc[UR14][R28.64], R33 ;  /* 0x000000211c002986 */ /* 0x0003e2000c10150e */
[----:B------:R-:W-:Y:S01]  /*3cc0*/  ISETP.LT.AND P2, PT, R24, UR7, !P0 ;  /* 0x0000000718007c0c */ /* 0x000fe2000c741270 */
[----:B------:R-:W-:Y:S02]  /*3cd0*/  VIADD R24, R100, 0x11 ;  /* 0x0000001164187836 */ /* 0x000fe40000000000 */
[----:B------:R2:W-:Y:S03]  /*3ce0*/  @P1 STG.E.U16 desc[UR14][R34.64], R26 ;  /* 0x0000001a22001986 */ /* 0x0005e6000c10150e */
[----:B------:R-:W-:Y:S02]  /*3cf0*/  ISETP.LT.AND P1, PT, R24, UR7, !P0 ;  /* 0x0000000718007c0c */ /* 0x000fe4000c721270 */
[C---:B------:R-:W-:Y:S01]  /*3d00*/  LEA R24, P6, R25.reuse, R0, 0x1 ;  /* 0x0000000019187211 */ /* 0x040fe200078c08ff */
[----:B-1----:R-:W-:-:S03]  /*3d10*/  VIADD R29, R25, UR6 ;  /* 0x00000006191d7c36 */ /* 0x002fc60008000000 */
[----:B------:R-:W-:Y:S02]  /*3d20*/  LEA.HI.X.SX32 R25, R25, R2, 0x1, P6 ;  /* 0x0000000219197211 */ /* 0x000fe400030f0eff */
[----:B--2---:R-:W-:Y:S01]  /*3d30*/  PRMT R35, R26, 0x7632, R35 ;  /* 0x000076321a237816 */ /* 0x004fe20000000023 */
[C---:B------:R-:W-:Y:S01]  /*3d40*/  VIADD R33, R29.reuse, UR6 ;  /* 0x000000061d217c36 */ /* 0x040fe20008000000 */
[----:B------:R-:W-:Y:S01]  /*3d50*/  LEA R28, P6, R29, R0, 0x1 ;  /* 0x000000001d1c7211 */ /* 0x000fe200078c08ff */
[----:B------:R-:W-:Y:S01]  /*3d60*/  VIADD R26, R100, 0x13 ;  /* 0x00000013641a7836 */ /* 0x000fe20000000000 */
[----:B------:R-:W-:Y:S01]  /*3d70*/  PRMT R34, R27, 0x7632, R34 ;  /* 0x000076321b227816 */ /* 0x000fe20000000022 */
[----:B------:R1:W-:Y:S01]  /*3d80*/  @P5 STG.E.U16 desc[UR14][R30.64], R35 ;  /* 0x000000231e005986 */ /* 0x0003e2000c10150e */
[----:B------:R-:W-:Y:S02]  /*3d90*/  ISETP.LT.AND P5, PT, R32, UR7, !P0 ;  /* 0x0000000720007c0c */ /* 0x000fe4000c7a1270 */
[----:B------:R-:W-:Y:S01]  /*3da0*/  LEA.HI.X.SX32 R29, R29, R2, 0x1, P6 ;  /* 0x000000021d1d7211 */ /* 0x000fe200030f0eff */
[----:B------:R2:W-:Y:S01]  /*3db0*/  @P4 STG.E.U16 desc[UR14][R24.64], R27 ;  /* 0x0000001b18004986 */ /* 0x0005e2000c10150e */
[----:B------:R-:W-:-:S02]  /*3dc0*/  LEA R32, P6, R33, R0, 0x1 ;  /* 0x0000000021207211 */ /* 0x000fc400078c08ff */
[----:B------:R-:W-:Y:S01]  /*3dd0*/  ISETP.LT.AND P4, PT, R26, UR7, !P0 ;  /* 0x000000071a007c0c */ /* 0x000fe2000c781270 */
[----:B------:R-:W-:Y:S01]  /*3de0*/  VIADD R26, R100, 0x14 ;  /* 0x00000014641a7836 */ /* 0x000fe20000000000 */
[----:B------:R0:W-:Y:S01]  /*3df0*/  @P3 STG.E.U16 desc[UR14][R28.64], R34 ;  /* 0x000000221c003986 */ /* 0x0001e2000c10150e */
[C---:B-1----:R-:W-:Y:S01]  /*3e00*/  VIADD R31, R33.reuse, UR6 ;  /* 0x00000006211f7c36 */ /* 0x042fe20008000000 */
[----:B------:R-:W-:Y:S02]  /*3e10*/  LEA.HI.X.SX32 R33, R33, R2, 0x1, P6 ;  /* 0x0000000221217211 */ /* 0x000fe400030f0eff */
[----:B------:R-:W-:Y:S01]  /*3e20*/  ISETP.LT.AND P3, PT, R26, UR7, !P0 ;  /* 0x000000071a007c0c */ /* 0x000fe2000c761270 */
[C---:B--2---:R-:W-:Y:S01]  /*3e30*/  VIADD R24, R100.reuse, 0x15 ;  /* 0x0000001564187836 */ /* 0x044fe20000000000 */
[C---:B------:R-:W-:Y:S01]  /*3e40*/  LEA R30, P6, R31.reuse, R0, 0x1 ;  /* 0x000000001f1e7211 */ /* 0x040fe200078c08ff */
[C---:B------:R-:W-:Y:S01]  /*3e50*/  VIADD R25, R31.reuse, UR6 ;  /* 0x000000061f197c36 */ /* 0x040fe20008000000 */
[----:B------:R1:W-:Y:S01]  /*3e60*/  @P2 STG.E.U16 desc[UR14][R32.64], R20 ;  /* 0x0000001420002986 */ /* 0x0003e2000c10150e */
[----:B------:R-:W-:Y:S01]  /*3e70*/  VIADD R26, R100, 0x16 ;  /* 0x00000016641a7836 */ /* 0x000fe20000000000 */
[----:B------:R-:W-:Y:S01]  /*3e80*/  LEA.HI.X.SX32 R31, R31, R2, 0x1, P6 ;  /* 0x000000021f1f7211 */ /* 0x000fe200030f0eff */
[----:B------:R-:W-:Y:S01]  /*3e90*/  VIADD R27, R25, UR6 ;  /* 0x00000006191b7c36 */ /* 0x000fe20008000000 */
[----:B------:R-:W-:-:S02]  /*3ea0*/  ISETP.LT.AND P2, PT, R24, UR7, !P0 ;  /* 0x0000000718007c0c */ /* 0x000fc4000c741270 */
[----:B------:R-:W-:Y:S01]  /*3eb0*/  LEA R24, P6, R25, R0, 0x1 ;  /* 0x0000000019187211 */ /* 0x000fe200078c08ff */
[----:B0-----:R-:W-:-:S03]  /*3ec0*/  VIADD R29, R27, UR6 ;  /* 0x000000061b1d7c36 */ /* 0x001fc60008000000 */
[----:B------:R-:W-:Y:S02]  /*3ed0*/  LEA.HI.X.SX32 R25, R25, R2, 0x1, P6 ;  /* 0x0000000219197211 */ /* 0x000fe400030f0eff */
[----:B-1----:R-:W-:Y:S01]  /*3ee0*/  PRMT R33, R20, 0x7632, R33 ;  /* 0x0000763214217816 */ /* 0x002fe20000000021 */
[----:B------:R-:W-:-:S04]  /*3ef0*/  VIADD R20, R100, 0x17 ;  /* 0x0000001764147836 */ /* 0x000fc80000000000 */
[----:B------:R0:W-:Y:S01]  /*3f00*/  @P1 STG.E.U16 desc[UR14][R30.64], R33 ;  /* 0x000000211e001986 */ /* 0x0001e2000c10150e */
[----:B------:R-:W-:Y:S02]  /*3f10*/  ISETP.LT.AND P1, PT, R26, UR7, !P0 ;  /* 0x000000071a007c0c */ /* 0x000fe4000c721270 */
[C---:B------:R-:W-:Y:S01]  /*3f20*/  LEA R26, P6, R27.reuse, R0, 0x1 ;  /* 0x000000001b1a7211 */ /* 0x040fe200078c08ff */
[----:B------:R1:W-:Y:S01]  /*3f30*/  @P5 STG.E.U16 desc[UR14][R24.64], R21 ;  /* 0x0000001518005986 */ /* 0x0003e2000c10150e */
[----:B------:R-:W-:Y:S01]  /*3f40*/  ISETP.LT.AND P5, PT, R20, UR7, !P0 ;  /* 0x0000000714007c0c */ /* 0x000fe2000c7a1270 */
[----:B------:R-:W-:Y:S01]  /*3f50*/  VIADD R20, R100, 0x18 ;  /* 0x0000001864147836 */ /* 0x000fe20000000000 */
[----:B------:R-:W-:Y:S02]  /*3f60*/  LEA.HI.X.SX32 R27, R27, R2, 0x1, P6 ;  /* 0x000000021b1b7211 */ /* 0x000fe400030f0eff */
[C---:B------:R-:W-:Y:S01]  /*3f70*/  LEA R28, P6, R29.reuse, R0, 0x1 ;  /* 0x000000001d1c7211 */ /* 0x040fe200078c08ff */
[----:B0-----:R-:W-:-:S03]  /*3f80*/  VIADD R31, R29, UR6 ;  /* 0x000000061d1f7c36 */ /* 0x001fc60008000000 */
[----:B------:R-:W-:Y:S02]  /*3f90*/  LEA.HI.X.SX32 R29, R29, R2, 0x1, P6 ;  /* 0x000000021d1d7211 */ /* 0x000fe400030f0eff */
[----:B-1----:R-:W-:Y:S01]  /*3fa0*/  PRMT R25, R21, 0x7632, R25 ;  /* 0x0000763215197816 */ /* 0x002fe20000000019 */
[C---:B------:R-:W-:Y:S01]  /*3fb0*/  VIADD R21, R31.reuse, UR6 ;  /* 0x000000061f157c36 */ /* 0x040fe20008000000 */
[C---:B------:R-:W-:Y:S01]  /*3fc0*/  LEA R30, P6, R31.reuse, R0, 0x1 ;  /* 0x000000001f1e7211 */ /* 0x040fe200078c08ff */
[----:B------:R-:W-:Y:S02]  /*3fd0*/  VIADD R24, R100, 0x1a ;  /* 0x0000001a64187836 */ /* 0x000fe40000000000 */
[----:B------:R0:W-:Y:S01]  /*3fe0*/  @P4 STG.E.U16 desc[UR14][R26.64], R25 ;  /* 0x000000191a004986 */ /* 0x0001e2000c10150e */
[----:B------:R-:W-:Y:S01]  /*3ff0*/  ISETP.LT.AND P4, PT, R20, UR7, !P0 ;  /* 0x0000000714007c0c */ /* 0x000fe2000c781270 */
[----:B------:R-:W-:Y:S01]  /*4000*/  VIADD R20, R100, 0x19 ;  /* 0x0000001964147836 */ /* 0x000fe20000000000 */
[----:B------:R-:W-:Y:S01]  /*4010*/  LEA.HI.X.SX32 R31, R31, R2, 0x1, P6 ;  /* 0x000000021f1f7211 */ /* 0x000fe200030f0eff */
[----:B------:R1:W-:Y:S03]  /*4020*/  @P3 STG.E.U16 desc[UR14][R28.64], R22 ;  /* 0x000000161c003986 */ /* 0x0003e6000c10150e */
[----:B------:R-:W-:-:S02]  /*4030*/  ISETP.LT.AND P3, PT, R20, UR7, !P0 ;  /* 0x0000000714007c0c */ /* 0x000fc4000c761270 */
[C---:B------:R-:W-:Y:S01]  /*4040*/  LEA R20, P6, R21.reuse, R0, 0x1 ;  /* 0x0000000015147211 */ /* 0x040fe200078c08ff */
[----:B0-----:R-:W-:-:S03]  /*4050*/  VIADD R25, R21, UR6 ;  /* 0x0000000615197c36 */ /* 0x001fc60008000000 */
[----:B------:R-:W-:Y:S02]  /*4060*/  LEA.HI.X.SX32 R21, R21, R2, 0x1, P6 ;  /* 0x0000000215157211 */ /* 0x000fe400030f0eff */
[----:B-1----:R-:W-:Y:S01]  /*4070*/  PRMT R29, R22, 0x7632, R29 ;  /* 0x00007632161d7816 */ /* 0x002fe2000000001d */
[C---:B------:R-:W-:Y:S02]  /*4080*/  VIADD R27, R25.reuse, UR6 ;  /* 0x00000006191b7c36 */ /* 0x040fe40008000000 */
[----:B------:R-:W-:Y:S02]  /*4090*/  VIADD R22, R100, 0x1b ;  /* 0x0000001b64167836 */ /* 0x000fe40000000000 */
[----:B------:R0:W-:Y:S01]  /*40a0*/  @P2 STG.E.U16 desc[UR14][R30.64], R29 ;  /* 0x0000001d1e002986 */ /* 0x0001e2000c10150e */
[----:B------:R-:W-:Y:S02]  /*40b0*/  ISETP.LT.AND P2, PT, R24, UR7, !P0 ;  /* 0x0000000718007c0c */ /* 0x000fe4000c741270 */
[C---:B------:R-:W-:Y:S01]  /*40c0*/  LEA R24, P6, R25.reuse, R0, 0x1 ;  /* 0x0000000019187211 */ /* 0x040fe200078c08ff */
[----:B------:R1:W-:Y:S01]  /*40d0*/  @P1 STG.E.U16 desc[UR14][R20.64], R23 ;  /* 0x0000001714001986 */ /* 0x0003e2000c10150e */
[----:B------:R-:W-:Y:S01]  /*40e0*/  ISETP.LT.AND P1, PT, R22, UR7, !P0 ;  /* 0x0000000716007c0c */ /* 0x000fe2000c721270 */
[----:B------:R-:W-:Y:S01]  /*40f0*/  VIADD R22, R100, 0x1c ;  /* 0x0000001c64167836 */ /* 0x000fe20000000000 */
[----:B------:R-:W-:-:S02]  /*4100*/  LEA.HI.X.SX32 R25, R25, R2, 0x1, P6 ;  /* 0x0000000219197211 */ /* 0x000fc400030f0eff */
[C---:B------:R-:W-:Y:S01]  /*4110*/  LEA R26, P6, R27.reuse, R0, 0x1 ;  /* 0x000000001b1a7211 */ /* 0x040fe200078c08ff */
[----:B0-----:R-:W-:Y:S01]  /*4120*/  VIADD R29, R27, UR6 ;  /* 0x000000061b1d7c36 */ /* 0x001fe20008000000 */
[----:B------:R-:W-:Y:S02]  /*4130*/  PRMT R30, R23, 0x7632, R30 ;  /* 0x00007632171e7816 */ /* 0x000fe4000000001e */
[----:B------:R-:W-:Y:S01]  /*4140*/  LEA.HI.X.SX32 R27, R27, R2, 0x1, P6 ;  /* 0x000000021b1b7211 */ /* 0x000fe200030f0eff */
[----:B-1----:R-:W-:Y:S01]  /*4150*/  VIADD R20, R100, 0x1d ;  /* 0x0000001d64147836 */ /* 0x002fe20000000000 */
[C---:B------:R-:W-:Y:S01]  /*4160*/  LEA R28, P6, R29.reuse, R0, 0x1 ;  /* 0x000000001d1c7211 */ /* 0x040fe200078c08ff */
[C---:B------:R-:W-:Y:S01]  /*4170*/  VIADD R21, R29.reuse, UR6 ;  /* 0x000000061d157c36 */ /* 0x040fe20008000000 */
[----:B------:R0:W-:Y:S01]  /*4180*/  @P5 STG.E.U16 desc[UR14][R24.64], R30 ;  /* 0x0000001e18005986 */ /* 0x0001e2000c10150e */
[----:B------:R-:W-:Y:S01]  /*4190*/  ISETP.LT.AND P5, PT, R22, UR7, !P0 ;  /* 0x0000000716007c0c */ /* 0x000fe2000c7a1270 */
[----:B------:R-:W-:Y:S01]  /*41a0*/  VIADD R22, R100, 0x1e ;  /* 0x0000001e64167836 */ /* 0x000fe20000000000 */
[----:B------:R-:W-:Y:S01]  /*41b0*/  LEA.HI.X.SX32 R29, R29, R2, 0x1, P6 ;  /* 0x000000021d1d7211 */ /* 0x000fe200030f0eff */
[----:B------:R1:W-:Y:S01]  /*41c0*/  @P4 STG.E.U16 desc[UR14][R26.64], R16 ;  /* 0x000000101a004986 */ /* 0x0003e2000c10150e */
[----:B------:R-:W-:Y:S01]  /*41d0*/  ISETP.LT.AND P4, PT, R20, UR7, !P0 ;  /* 0x0000000714007c0c */ /* 0x000fe2000c781270 */
[C---:B------:R-:W-:Y:S01]  /*41e0*/  VIADD R23, R21.reuse, UR6 ;  /* 0x0000000615177c36 */ /* 0x040fe20008000000 */
[----:B------:R-:W-:-:S04]  /*41f0*/  LEA R20, P6, R21, R0, 0x1 ;  /* 0x0000000015147211 */ /* 0x000fc800078c08ff */
[----:B------:R-:W-:Y:S01]  /*4200*/  LEA.HI.X.SX32 R21, R21, R2, 0x1, P6 ;  /* 0x0000000215157211 */ /* 0x000fe200030f0eff */
[----:B0-----:R-:W-:Y:S01]  /*4210*/  VIADD R25, R23, UR6 ;  /* 0x0000000617197c36 */ /* 0x001fe20008000000 */
        /* <DEDUP_REMOVED lines=46> */
[----:B---3--:R1:W-:Y:S01]  /*4500*/  @P1 STG.E.U16 desc[UR14][R22.64], R12 ;  /* 0x0000000c16001986 */ /* 0x0083e2000c10150e */
        /* <DEDUP_REMOVED lines=51> */
[----:B----4-:R1:W-:Y:S01]  /*4840*/  @P3 STG.E.U16 desc[UR14][R18.64], R8 ;  /* 0x0000000812003986 */ /* 0x0103e2000c10150e */
        /* <DEDUP_REMOVED lines=13> */
[----:B------:R-:W-:Y:S01]  /*4920*/  LEA.HI.X.SX32 R15, R15, R2, 0x1, P6 ;  /* 0x000000020f0f7211 */ /* 0x000fe200030f0eff */
[----:B------:R2:W3:Y:S01]  /*4930*/  LDS.128 R20, [R3] ;  /* 0x0000000003147984 */ /* 0x0004e20000000c00 */
        /* <DEDUP_REMOVED lines=9> */
[C---:B------:R-:W-:Y:S01]  /*49d0*/  VIADD R8, R100.reuse, 0x31 ;  /* 0x0000003164087836 */ /* 0x040fe20000000000 */
[----:B------:R-:W-:Y:S01]  /*49e0*/  LEA.HI.X.SX32 R19, R19, R2, 0x1, P6 ;  /* 0x0000000213137211 */ /* 0x000fe200030f0eff */
[----:B------:R1:W-:Y:S01]  /*49f0*/  @P4 STG.E.U16 desc[UR14][R16.64], R10 ;  /* 0x0000000a10004986 */ /* 0x0003e2000c10150e */
[----:B--2---:R-:W-:-:S02]  /*4a00*/  VIADD R3, R100, 0x3a ;  /* 0x0000003a64037836 */ /* 0x004fc40000000000 */
[----:B------:R-:W-:Y:S02]  /*4a10*/  ISETP.LT.AND P4, PT, R8, UR7, !P0 ;  /* 0x0000000708007c0c */ /* 0x000fe4000c781270 */
        /* <DEDUP_REMOVED lines=17> */
[C---:B-1----:R-:W-:Y:S01]  /*4b30*/  VIADD R11, R17.reuse, UR6 ;  /* 0x00000006110b7c36 */ /* 0x042fe20008000000 */
[C---:B------:R-:W-:Y:S01]  /*4b40*/  LEA R16, P6, R17.reuse, R0, 0x1 ;  /* 0x0000000011107211 */ /* 0x040fe200078c08ff */
[----:B------:R-:W-:Y:S01]  /*4b50*/  VIADD R9, R100, 0x35 ;  /* 0x0000003564097836 */ /* 0x000fe20000000000 */
[----:B------:R0:W-:Y:S01]  /*4b60*/  @P1 STG.E.U16 desc[UR14][R12.64], R18 ;  /* 0x000000120c001986 */ /* 0x0001e2000c10150e */
[----:B------:R-:W-:Y:S01]  /*4b70*/  ISETP.LT.AND P1, PT, R10, UR7, !P0 ;  /* 0x000000070a007c0c */ /* 0x000fe2000c721270 */
[----:B------:R-:W-:Y:S01]  /*4b80*/  VIADD R10, R100, 0x36 ;  /* 0x00000036640a7836 */ /* 0x000fe20000000000 */
[----:B------:R-:W-:Y:S01]  /*4b90*/  LEA.HI.X.SX32 R17, R17, R2, 0x1, P6 ;  /* 0x0000000211117211 */ /* 0x000fe200030f0eff */
[----:B-----5:R1:W-:Y:S01]  /*4ba0*/  @P5 STG.E.U16 desc[UR14][R14.64], R4 ;  /* 0x000000040e005986 */ /* 0x0203e2000c10150e */
[----:B------:R-:W-:-:S02]  /*4bb0*/  LEA R8, P6, R11, R0, 0x1 ;  /* 0x000000000b087211 */ /* 0x000fc400078c08ff */
[----:B------:R-:W-:Y:S02]  /*4bc0*/  ISETP.LT.AND P5, PT, R9, UR7, !P0 ;  /* 0x0000000709007c0c */ /* 0x000fe4000c7a1270 */
[C---:B------:R-:W-:Y:S01]  /*4bd0*/  LEA.HI.X.SX32 R9, R11.reuse, R2, 0x1, P6 ;  /* 0x000000020b097211 */ /* 0x040fe200030f0eff */
[----:B------:R-:W-:-:S04]  /*4be0*/  VIADD R11, R11, UR6 ;  /* 0x000000060b0b7c36 */ /* 0x000fc80008000000 */
[----:B0-----:R-:W-:Y:S01]  /*4bf0*/  VIADD R13, R11, UR6 ;  /* 0x000000060b0d7c36 */ /* 0x001fe20008000000 */
[----:B-1----:R-:W-:Y:S01]  /*4c00*/  PRMT R15, R4, 0x7632, R15 ;  /* 0x00007632040f7816 */ /* 0x002fe2000000000f */
[----:B------:R-:W-:Y:S01]  /*4c10*/  VIADD R4, R100, 0x37 ;  /* 0x0000003764047836 */ /* 0x000fe20000000000 */
[----:B------:R-:W-:-:S03]  /*4c20*/  PRMT R14, R5, 0x7632, R14 ;  /* 0x00007632050e7816 */ /* 0x000fc6000000000e */
        /* <DEDUP_REMOVED lines=9> */
[----:B------:R-:W-:Y:S01]  /*4cc0*/  LEA.HI.X.SX32 R13, R13, R2, 0x1, P6 ;  /* 0x000000020d0d7211 */ /* 0x000fe200030f0eff */
[----:B------:R0:W-:Y:S01]  /*4cd0*/  @P2 STG.E.U16 desc[UR14][R10.64], R14 ;  /* 0x0000000e0a002986 */ /* 0x0001e2000c10150e */
[----:B------:R-:W-:Y:S01]  /*4ce0*/  ISETP.LT.AND P2, PT, R4, UR7, !P0 ;  /* 0x0000000704007c0c */ /* 0x000fe2000c741270 */
[----:B-1----:R-:W-:Y:S01]  /*4cf0*/  VIADD R5, R100, 0x39 ;  /* 0x0000003964057836 */ /* 0x002fe20000000000 */
[C---:B------:R-:W-:Y:S01]  /*4d00*/  LEA R4, P6, R15.reuse, R0, 0x1 ;  /* 0x000000000f047211 */ /* 0x040fe200078c08ff */
[----:B------:R-:W-:Y:S01]  /*4d10*/  VIADD R9, R15, UR6 ;  /* 0x000000060f097c36 */ /* 0x000fe20008000000 */
[----:B------:R1:W-:Y:S02]  /*4d20*/  @P1 STG.E.U16 desc[UR14][R12.64], R6 ;  /* 0x000000060c001986 */ /* 0x0003e4000c10150e */
[----:B------:R-:W-:Y:S02]  /*4d30*/  ISETP.LT.AND P1, PT, R5, UR7, !P0 ;  /* 0x0000000705007c0c */ /* 0x000fe4000c721270 */
[----:B------:R-:W-:-:S02]  /*4d40*/  LEA.HI.X.SX32 R5, R15, R2, 0x1, P6 ;  /* 0x000000020f057211 */ /* 0x000fc400030f0eff */
[----:B------:R-:W-:Y:S01]  /*4d50*/  PRMT R15, R6, 0x7632, R15 ;  /* 0x00007632060f7816 */ /* 0x000fe2000000000f */
[C---:B0-----:R-:W-:Y:S01]  /*4d60*/  VIADD R11, R9.reuse, UR6 ;  /* 0x00000006090b7c36 */ /* 0x041fe20008000000 */
[----:B------:R-:W-:Y:S02]  /*4d70*/  LEA R8, P6, R9, R0, 0x1 ;  /* 0x0000000009087211 */ /* 0x000fe400078c08ff */
[----:B------:R-:W-:Y:S01]  /*4d80*/  PRMT R14, R7, 0x7632, R14 ;  /* 0x00007632070e7816 */ /* 0x000fe2000000000e */
[----:B------:R0:W-:Y:S01]  /*4d90*/  @P5 STG.E.U16 desc[UR14][R4.64], R15 ;  /* 0x0000000f04005986 */ /* 0x0001e2000c10150e */
[----:B-1----:R-:W-:Y:S01]  /*4da0*/  VIADD R13, R11, UR6 ;  /* 0x000000060b0d7c36 */ /* 0x002fe20008000000 */
[----:B------:R-:W-:Y:S02]  /*4db0*/  LEA.HI.X.SX32 R9, R9, R2, 0x1, P6 ;  /* 0x0000000209097211 */ /* 0x000fe400030f0eff */
[----:B------:R-:W-:Y:S02]  /*4dc0*/  LEA R10, P6, R11, R0, 0x1 ;  /* 0x000000000b0a7211 */ /* 0x000fe400078c08ff */
[----:B------:R-:W-:Y:S01]  /*4dd0*/  ISETP.LT.AND P5, PT, R3, UR7, !P0 ;  /* 0x0000000703007c0c */ /* 0x000fe2000c7a1270 */
[----:B------:R1:W-:Y:S01]  /*4de0*/  @P4 STG.E.U16 desc[UR14][R8.64], R7 ;  /* 0x0000000708004986 */ /* 0x0003e2000c10150e */
[----:B------:R-:W-:Y:S01]  /*4df0*/  LEA.HI.X.SX32 R11, R11, R2, 0x1, P6 ;  /* 0x000000020b0b7211 */ /* 0x000fe200030f0eff */
[----:B------:R-:W-:Y:S01]  /*4e00*/  VIADD R3, R100, 0x3b ;  /* 0x0000003b64037836 */ /* 0x000fe20000000000 */
[C---:B------:R-:W-:Y:S01]  /*4e10*/  LEA R12, P6, R13.reuse, R0, 0x1 ;  /* 0x000000000d0c7211 */ /* 0x040fe200078c08ff */
[----:B0-----:R-:W-:-:S02]  /*4e20*/  VIADD R5, R13, UR6 ;  /* 0x000000060d057c36 */ /* 0x001fc40008000000 */
[----:B------:R0:W-:Y:S01]  /*4e30*/  @P3 STG.E.U16 desc[UR14][R10.64], R14 ;  /* 0x0000000e0a003986 */ /* 0x0001e2000c10150e */
[----:B------:R-:W-:Y:S02]  /*4e40*/  LEA.HI.X.SX32 R13, R13, R2, 0x1, P6 ;  /* 0x000000020d0d7211 */ /* 0x000fe400030f0eff */
[----:B------:R-:W-:Y:S01]  /*4e50*/  ISETP.LT.AND P4, PT, R3, UR7, !P0 ;  /* 0x0000000703007c0c */ /* 0x000fe2000c781270 */
[----:B------:R-:W-:Y:S01]  /*4e60*/  VIADD R3, R100, 0x3c ;  /* 0x0000003c64037836 */ /* 0x000fe20000000000 */
[C---:B------:R-:W-:Y:S01]  /*4e70*/  LEA R4, P6, R5.reuse, R0, 0x1 ;  /* 0x0000000005047211 */ /* 0x040fe200078c08ff */
[C---:B-1----:R-:W-:Y:S01]  /*4e80*/  VIADD R7, R5.reuse, UR6 ;  /* 0x0000000605077c36 */ /* 0x042fe20008000000 */
[----:B---3--:R1:W-:Y:S02]  /*4e90*/  @P2 STG.E.U16 desc[UR14][R12.64], R20 ;  /* 0x000000140c002986 */ /* 0x0083e4000c10150e */
[----:B------:R-:W-:Y:S01]  /*4ea0*/  LEA.HI.X.SX32 R5, R5, R2, 0x1, P6 ;  /* 0x0000000205057211 */ /* 0x000fe200030f0eff */
[C---:B------:R-:W-:Y:S01]  /*4eb0*/  VIADD R9, R7.reuse, UR6 ;  /* 0x0000000607097c36 */ /* 0x040fe20008000000 */
[----:B------:R-:W-:-:S02]  /*4ec0*/  LEA R6, P6, R7, R0, 0x1 ;  /* 0x0000000007067211 */ /* 0x000fc400078c08ff */
[----:B------:R-:W-:Y:S01]  /*4ed0*/  ISETP.LT.AND P3, PT, R3, UR7, !P0 ;  /* 0x0000000703007c0c */ /* 0x000fe2000c761270 */
[----:B0-----:R-:W-:Y:S01]  /*4ee0*/  VIADD R11, R9, UR6 ;  /* 0x00000006090b7c36 */ /* 0x001fe20008000000 */
[----:B------:R-:W-:Y:S01]  /*4ef0*/  LEA.HI.X.SX32 R7, R7, R2, 0x1, P6 ;  /* 0x0000000207077211 */ /* 0x000fe200030f0eff */
[----:B------:R-:W-:Y:S02]  /*4f00*/  VIADD R3, R100, 0x3d ;  /* 0x0000003d64037836 */ /* 0x000fe40000000000 */
[C---:B------:R-:W-:Y:S01]  /*4f10*/  VIADD R15, R11.reuse, UR6 ;  /* 0x000000060b0f7c36 */ /* 0x040fe20008000000 */
[----:B-1----:R-:W-:Y:S02]  /*4f20*/  PRMT R13, R20, 0x7632, R13 ;  /* 0x00007632140d7816 */ /* 0x002fe4000000000d */
[-C--:B------:R-:W-:Y:S01]  /*4f30*/  LEA R10, P6, R11, R0.reuse, 0x1 ;  /* 0x000000000b0a7211 */ /* 0x080fe200078c08ff */
[----:B------:R-:W-:Y:S01]  /*4f40*/  VIADD R17, R15, UR6 ;  /* 0x000000060f117c36 */ /* 0x000fe20008000000 */
[----:B------:R-:W-:Y:S01]  /*4f50*/  ISETP.LT.AND P2, PT, R3, UR7, !P0 ;  /* 0x0000000703007c0c */ /* 0x000fe2000c741270 */
[----:B------:R0:W-:Y:S01]  /*4f60*/  @P1 STG.E.U16 desc[UR14][R4.64], R13 ;  /* 0x0000000d04001986 */ /* 0x0001e2000c10150e */
[----:B------:R-:W-:Y:S01]  /*4f70*/  LEA R8, P1, R9, R0, 0x1 ;  /* 0x0000000009087211 */ /* 0x000fe200078208ff */
[C---:B------:R-:W-:Y:S01]  /*4f80*/  VIADD R3, R100.reuse, 0x3e ;  /* 0x0000003e64037836 */ /* 0x040fe20000000000 */
[-C--:B------:R-:W-:Y:S01]  /*4f90*/  LEA.HI.X.SX32 R11, R11, R2.reuse, 0x1, P6 ;  /* 0x000000020b0b7211 */ /* 0x080fe200030f0eff */
[----:B------:R-:W-:Y:S01]  /*4fa0*/  VIADD R100, R100, 0x3f ;  /* 0x0000003f64647836 */ /* 0x000fe20000000000 */
[----:B------:R-:W-:Y:S01]  /*4fb0*/  LEA.HI.X.SX32 R9, R9, R2, 0x1, P1 ;  /* 0x0000000209097211 */ /* 0x000fe200008f0eff */
[----:B------:R-:W-:Y:S01]  /*4fc0*/  VIADD R19, R17, UR6 ;  /* 0x0000000611137c36 */ /* 0x000fe20008000000 */
[-C--:B------:R-:W-:Y:S01]  /*4fd0*/  LEA R12, P6, R15, R0.reuse, 0x1 ;  /* 0x000000000f0c7211 */ /* 0x080fe200078c08ff */
[----:B------:R1:W-:Y:S01]  /*4fe0*/  @P5 STG.E.U16 desc[UR14][R6.64], R21 ;  /* 0x0000001506005986 */ /* 0x0003e2000c10150e */
[----:B0-----:R-:W-:-:S02]  /*4ff0*/  LEA R4, P1, R17, R0, 0x1 ;  /* 0x0000000011047211 */ /* 0x001fc400078208ff */
[-C--:B------:R-:W-:Y:S02]  /*5000*/  LEA.HI.X.SX32 R13, R15, R2.reuse, 0x1, P6 ;  /* 0x000000020f0d7211 */ /* 0x080fe400030f0eff */
[----:B------:R-:W-:Y:S02]  /*5010*/  LEA.HI.X.SX32 R5, R17, R2, 0x1, P1 ;  /* 0x0000000211057211 */ /* 0x000fe400008f0eff */
[----:B------:R-:W-:Y:S02]  /*5020*/  ISETP.LT.AND P1, PT, R3, UR7, !P0 ;  /* 0x0000000703007c0c */ /* 0x000fe4000c721270 */
[----:B------:R-:W-:Y:S02]  /*5030*/  ISETP.LT.AND P0, PT, R100, UR7, !P0 ;  /* 0x0000000764007c0c */ /* 0x000fe4000c701270 */
[----:B------:R-:W-:Y:S02]  /*5040*/  LEA R14, P6, R19, R0, 0x1 ;  /* 0x00000000130e7211 */ /* 0x000fe400078c08ff */
[----:B------:R-:W-:-:S02]  /*5050*/  PRMT R0, R21, 0x7632, R0 ;  /* 0x0000763215007816 */ /* 0x000fc40000000000 */
[----:B------:R-:W-:Y:S02]  /*5060*/  LEA.HI.X.SX32 R15, R19, R2, 0x1, P6 ;  /* 0x00000002130f7211 */ /* 0x000fe400030f0eff */
[----:B------:R-:W-:Y:S01]  /*5070*/  PRMT R2, R22, 0x7632, R2 ;  /* 0x0000763216027816 */ /* 0x000fe20000000002 */
[----:B------:R1:W-:Y:S04]  /*5080*/  @P4 STG.E.U16 desc[UR14][R8.64], R0 ;  /* 0x0000000008004986 */ /* 0x0003e8000c10150e */
[----:B------:R1:W-:Y:S04]  /*5090*/  @P3 STG.E.U16 desc[UR14][R10.64], R22 ;  /* 0x000000160a003986 */ /* 0x0003e8000c10150e */
[----:B------:R1:W-:Y:S04]  /*50a0*/  @P2 STG.E.U16 desc[UR14][R12.64], R2 ;  /* 0x000000020c002986 */ /* 0x0003e8000c10150e */
[----:B------:R1:W-:Y:S01]  /*50b0*/  @P1 STG.E.U16 desc[UR14][R4.64], R23 ;  /* 0x0000001704001986 */ /* 0x0003e2000c10150e */
[----:B------:R-:W-:Y:S05]  /*50c0*/  @!P0 EXIT ;  /* 0x000000000000894d */ /* 0x000fea0003800000 */
[----:B-1----:R-:W-:-:S05]  /*50d0*/  PRMT R7, R23, 0x7632, R7 ;  /* 0x0000763217077816 */ /* 0x002fca0000000007 */
[----:B------:R-:W-:Y:S01]  /*50e0*/  STG.E.U16 desc[UR14][R14.64], R7 ;  /* 0x000000070e007986 */ /* 0x000fe2000c10150e */
[----:B------:R-:W-:Y:S05]  /*50f0*/  EXIT ;  /* 0x000000000000794d */ /* 0x000fea0003800000 */
.L_x_2:
[----:B------:R-:W-:-:S00]  /*5100*/  BRA `(.L_x_2) ;  /* 0xfffffffc00fc7947 */ /* 0x000fc0000383ffff */
[----:B------:R-:W-:-:S00]  /*5110*/  NOP ;  /* 0x0000000000007918 */ /* 0x000fc00000000000 */
        /* <DEDUP_REMOVED lines=14> */
.L_x_3:


//--------------------- .nv.shared.matmul_kernel  --------------------------
	.section	.nv.shared.matmul_kernel,"aw",@nobits
	.sectionflags	@""
	.align	16
	.zero		1024


//--------------------- .nv.shared.reserved.0     --------------------------
	.section	.nv.shared.reserved.0,"aw",@nobits
	.weak		__nv_reservedSMEM_offset_0_alias
	.size		__nv_reservedSMEM_offset_0_alias, 0, 0
	.other		__nv_reservedSMEM_offset_0_alias,@"STO_CUDA_RESERVED_SHARED STV_DEFAULT"
__nv_reservedSMEM_offset_0_alias:
	.zero		0


//--------------------- .nv.constant0.matmul_kernel --------------------------
	.section	.nv.constant0.matmul_kernel,"a",@progbits
	.sectionflags	@""
	.align	4
.nv.constant0.matmul_kernel:
	.zero		608


//--------------------- SYMBOLS --------------------------

	.type		.nv.reservedSmem.offset0,@object
	.size		.nv.reservedSmem.offset0,0x4
